//
// Generated by NVIDIA NVVM Compiler
//
// Compiler Build ID: CL-36424714
// Cuda compilation tools, release 13.0, V13.0.88
// Based on NVVM 20.0.0
//

.version 9.0
.target sm_100
.address_size 64

	// .globl	default_function_kernel
// _ZZ23default_function_kernelE24A_reindex_reindex_shared has been demoted
// _ZZ23default_function_kernelE8B_shared has been demoted
// _ZZ23default_function_kernelE24B_reindex_reindex_shared has been demoted

.visible .entry default_function_kernel(
	.param .u64 .ptr .align 1 default_function_kernel_param_0,
	.param .u64 .ptr .align 1 default_function_kernel_param_1,
	.param .u64 .ptr .align 1 default_function_kernel_param_2
)
.maxntid 128
{
	.local .align 16 .b8 	__local_depot0[512];
	.reg .b64 	%SP;
	.reg .b64 	%SPL;
	.reg .pred 	%p<8>;
	.reg .b32 	%r<2838>;
	.reg .b64 	%rd<116>;
	// demoted variable
	.shared .align 1 .b8 _ZZ23default_function_kernelE24A_reindex_reindex_shared[32768];
	// demoted variable
	.shared .align 1 .b8 _ZZ23default_function_kernelE8B_shared[2048];
	// demoted variable
	.shared .align 1 .b8 _ZZ23default_function_kernelE24B_reindex_reindex_shared[4096];
	mov.u64 	%SPL, __local_depot0;
	ld.param.u64 	%rd8, [default_function_kernel_param_0];
	ld.param.u64 	%rd9, [default_function_kernel_param_1];
	add.u64 	%rd1, %SPL, 0;
	mov.u32 	%r291, %ctaid.x;
	mov.u32 	%r1, %nctaid.x;
	mov.u32 	%r292, %ctaid.y;
	mad.lo.s32 	%r2, %r1, %r292, %r291;
	mov.u32 	%r293, %nctaid.y;
	mul.lo.s32 	%r3, %r1, %r293;
	mul.lo.s32 	%r294, %r1, 10;
	add.s32 	%r295, %r294, %r3;
	add.s32 	%r296, %r295, -1;
	div.u32 	%r297, %r296, %r294;
	div.u32 	%r4, %r2, %r294;
	add.s32 	%r298, %r4, 1;
	setp.lt.u32 	%p1, %r298, %r297;
	mov.b32 	%r2705, 10;
	@%p1 bra 	$L__BB0_2;
	mul.lo.s32 	%r299, %r1, %r4;
	mad.lo.s32 	%r300, %r299, -10, %r3;
	div.u32 	%r2705, %r300, %r1;
$L__BB0_2:
	and.b32  	%r301, %r4, 1;
	setp.eq.b32 	%p2, %r301, 1;
	not.pred 	%p3, %p2;
	@%p3 bra 	$L__BB0_4;
	mul.lo.s32 	%r302, %r1, %r4;
	mad.lo.s32 	%r303, %r302, -10, %r2;
	div.u32 	%r304, %r303, %r2705;
	not.b32 	%r305, %r304;
	add.s32 	%r2706, %r1, %r305;
	bra.uni 	$L__BB0_5;
$L__BB0_4:
	mul.lo.s32 	%r306, %r1, %r4;
	mad.lo.s32 	%r307, %r306, -10, %r2;
	div.u32 	%r2706, %r307, %r2705;
$L__BB0_5:
	mul.lo.s32 	%r324, %r1, %r4;
	mad.lo.s32 	%r325, %r324, -10, %r2;
	rem.u32 	%r326, %r325, %r2705;
	mad.lo.s32 	%r327, %r4, 10, %r326;
	mov.b32 	%r328, 0;
	st.local.v4.u32 	[%rd1], {%r328, %r328, %r328, %r328};
	st.local.v4.u32 	[%rd1+16], {%r328, %r328, %r328, %r328};
	add.s64 	%rd115, %rd1, 32;
	st.local.v4.u32 	[%rd1+32], {%r328, %r328, %r328, %r328};
	st.local.v4.u32 	[%rd1+48], {%r328, %r328, %r328, %r328};
	st.local.v4.u32 	[%rd1+64], {%r328, %r328, %r328, %r328};
	st.local.v4.u32 	[%rd1+80], {%r328, %r328, %r328, %r328};
	st.local.v4.u32 	[%rd1+96], {%r328, %r328, %r328, %r328};
	st.local.v4.u32 	[%rd1+112], {%r328, %r328, %r328, %r328};
	st.local.v4.u32 	[%rd1+128], {%r328, %r328, %r328, %r328};
	st.local.v4.u32 	[%rd1+144], {%r328, %r328, %r328, %r328};
	st.local.v4.u32 	[%rd1+160], {%r328, %r328, %r328, %r328};
	st.local.v4.u32 	[%rd1+176], {%r328, %r328, %r328, %r328};
	st.local.v4.u32 	[%rd1+192], {%r328, %r328, %r328, %r328};
	st.local.v4.u32 	[%rd1+208], {%r328, %r328, %r328, %r328};
	st.local.v4.u32 	[%rd1+224], {%r328, %r328, %r328, %r328};
	st.local.v4.u32 	[%rd1+240], {%r328, %r328, %r328, %r328};
	st.local.v4.u32 	[%rd1+256], {%r328, %r328, %r328, %r328};
	st.local.v4.u32 	[%rd1+272], {%r328, %r328, %r328, %r328};
	st.local.v4.u32 	[%rd1+288], {%r328, %r328, %r328, %r328};
	st.local.v4.u32 	[%rd1+304], {%r328, %r328, %r328, %r328};
	st.local.v4.u32 	[%rd1+320], {%r328, %r328, %r328, %r328};
	st.local.v4.u32 	[%rd1+336], {%r328, %r328, %r328, %r328};
	st.local.v4.u32 	[%rd1+352], {%r328, %r328, %r328, %r328};
	st.local.v4.u32 	[%rd1+368], {%r328, %r328, %r328, %r328};
	st.local.v4.u32 	[%rd1+384], {%r328, %r328, %r328, %r328};
	st.local.v4.u32 	[%rd1+400], {%r328, %r328, %r328, %r328};
	st.local.v4.u32 	[%rd1+416], {%r328, %r328, %r328, %r328};
	st.local.v4.u32 	[%rd1+432], {%r328, %r328, %r328, %r328};
	st.local.v4.u32 	[%rd1+448], {%r328, %r328, %r328, %r328};
	st.local.v4.u32 	[%rd1+464], {%r328, %r328, %r328, %r328};
	st.local.v4.u32 	[%rd1+480], {%r328, %r328, %r328, %r328};
	st.local.v4.u32 	[%rd1+496], {%r328, %r328, %r328, %r328};
	bar.sync 	0;
	mov.u32 	%r10, %tid.y;
	shl.b32 	%r329, %r10, 10;
	mov.u32 	%r11, %tid.z;
	shl.b32 	%r330, %r11, 9;
	mov.u32 	%r12, %tid.x;
	shl.b32 	%r13, %r12, 4;
	add.s32 	%r331, %r330, %r329;
	add.s32 	%r14, %r331, %r13;
	shl.b32 	%r15, %r327, 22;
	mad.lo.s32 	%r16, %r10, 261120, %r331;
	add.s32 	%r332, %r16, %r13;
	add.s32 	%r333, %r332, %r15;
	cvt.u64.u32 	%rd28, %r14;
	mov.u32 	%r334, _ZZ23default_function_kernelE24A_reindex_reindex_shared;
	cvt.u64.u32 	%rd29, %r334;
	cvta.shared.u64 	%rd30, %rd29;
	add.s64 	%rd12, %rd30, %rd28;
	// begin inline asm
	{ .reg .u64 addr; cvta.to.shared.u64 addr, %rd12; cvt.u32.u64 %r308, addr; }

	// end inline asm
	cvt.s64.s32 	%rd31, %r333;
	add.s64 	%rd13, %rd8, %rd31;
	// begin inline asm
	cp.async.cg.shared.global.L2::128B [%r308], [%rd13], 16;
	// end inline asm
	add.s64 	%rd14, %rd12, 2048;
	// begin inline asm
	{ .reg .u64 addr; cvta.to.shared.u64 addr, %rd14; cvt.u32.u64 %r310, addr; }

	// end inline asm
	add.s64 	%rd15, %rd13, 524288;
	// begin inline asm
	cp.async.cg.shared.global.L2::128B [%r310], [%rd15], 16;
	// end inline asm
	add.s64 	%rd16, %rd12, 4096;
	// begin inline asm
	{ .reg .u64 addr; cvta.to.shared.u64 addr, %rd16; cvt.u32.u64 %r312, addr; }

	// end inline asm
	add.s64 	%rd17, %rd13, 1048576;
	// begin inline asm
	cp.async.cg.shared.global.L2::128B [%r312], [%rd17], 16;
	// end inline asm
	add.s64 	%rd18, %rd12, 6144;
	// begin inline asm
	{ .reg .u64 addr; cvta.to.shared.u64 addr, %rd18; cvt.u32.u64 %r314, addr; }

	// end inline asm
	add.s64 	%rd19, %rd13, 1572864;
	// begin inline asm
	cp.async.cg.shared.global.L2::128B [%r314], [%rd19], 16;
	// end inline asm
	add.s64 	%rd20, %rd12, 8192;
	// begin inline asm
	{ .reg .u64 addr; cvta.to.shared.u64 addr, %rd20; cvt.u32.u64 %r316, addr; }

	// end inline asm
	add.s64 	%rd21, %rd13, 2097152;
	// begin inline asm
	cp.async.cg.shared.global.L2::128B [%r316], [%rd21], 16;
	// end inline asm
	add.s64 	%rd22, %rd12, 10240;
	// begin inline asm
	{ .reg .u64 addr; cvta.to.shared.u64 addr, %rd22; cvt.u32.u64 %r318, addr; }

	// end inline asm
	add.s64 	%rd23, %rd13, 2621440;
	// begin inline asm
	cp.async.cg.shared.global.L2::128B [%r318], [%rd23], 16;
	// end inline asm
	add.s64 	%rd24, %rd12, 12288;
	// begin inline asm
	{ .reg .u64 addr; cvta.to.shared.u64 addr, %rd24; cvt.u32.u64 %r320, addr; }

	// end inline asm
	add.s64 	%rd25, %rd13, 3145728;
	// begin inline asm
	cp.async.cg.shared.global.L2::128B [%r320], [%rd25], 16;
	// end inline asm
	add.s64 	%rd26, %rd12, 14336;
	// begin inline asm
	{ .reg .u64 addr; cvta.to.shared.u64 addr, %rd26; cvt.u32.u64 %r322, addr; }

	// end inline asm
	add.s64 	%rd27, %rd13, 3670016;
	// begin inline asm
	cp.async.cg.shared.global.L2::128B [%r322], [%rd27], 16;
	// end inline asm
	setp.ne.s32 	%p4, %r11, 0;
	@%p4 bra 	$L__BB0_7;
	shl.b32 	%r337, %r10, 9;
	add.s32 	%r338, %r337, %r13;
	cvt.u64.u32 	%rd34, %r338;
	mov.u32 	%r339, _ZZ23default_function_kernelE8B_shared;
	cvt.u64.u32 	%rd35, %r339;
	cvta.shared.u64 	%rd36, %rd35;
	add.s64 	%rd32, %rd36, %rd34;
	// begin inline asm
	{ .reg .u64 addr; cvta.to.shared.u64 addr, %rd32; cvt.u32.u64 %r335, addr; }

	// end inline asm
	shl.b32 	%r340, %r2706, 18;
	shl.b32 	%r341, %r10, 17;
	shl.b32 	%r342, %r12, 12;
	and.b32  	%r343, %r342, 458752;
	and.b32  	%r345, %r13, 240;
	add.s32 	%r346, %r343, %r341;
	or.b32  	%r347, %r346, %r345;
	add.s32 	%r348, %r347, %r340;
	cvt.s64.s32 	%rd37, %r348;
	add.s64 	%rd33, %rd9, %rd37;
	// begin inline asm
	cp.async.cg.shared.global.L2::128B [%r335], [%rd33], 16;
	// end inline asm
$L__BB0_7:
	// begin inline asm
	cp.async.commit_group;
	// end inline asm
	shl.b32 	%r350, %r10, 9;
	add.s32 	%r17, %r13, %r350;
	shl.b32 	%r351, %r2706, 18;
	shl.b32 	%r352, %r10, 17;
	shl.b32 	%r18, %r12, 12;
	and.b32  	%r353, %r18, 458752;
	and.b32  	%r355, %r13, 240;
	shl.b32 	%r356, %r10, 8;
	shl.b32 	%r357, %r11, 7;
	shl.b32 	%r19, %r12, 2;
	add.s32 	%r358, %r357, %r356;
	add.s32 	%r20, %r358, %r19;
	shl.b32 	%r359, %r11, 11;
	or.b32  	%r360, %r13, %r359;
	mov.u32 	%r361, _ZZ23default_function_kernelE24B_reindex_reindex_shared;
	add.s32 	%r21, %r361, %r14;
	cvt.u64.u32 	%rd38, %r360;
	cvt.u64.u32 	%rd39, %r361;
	cvta.shared.u64 	%rd40, %rd39;
	add.s64 	%rd4, %rd40, %rd38;
	add.s32 	%r362, %r351, %r352;
	add.s32 	%r363, %r362, %r353;
	or.b32  	%r364, %r363, %r355;
	or.b32  	%r2707, %r364, 256;
	mov.b32 	%r2708, 0;
	mov.u32 	%r2709, %r2708;
	mov.u32 	%r2710, %r2708;
	mov.u32 	%r2711, %r2708;
	mov.u32 	%r2712, %r2708;
	mov.u32 	%r2713, %r2708;
	mov.u32 	%r2714, %r2708;
	mov.u32 	%r2715, %r2708;
	mov.u32 	%r2716, %r2708;
	mov.u32 	%r2717, %r2708;
	mov.u32 	%r2718, %r2708;
	mov.u32 	%r2719, %r2708;
	mov.u32 	%r2720, %r2708;
	mov.u32 	%r2721, %r2708;
	mov.u32 	%r2722, %r2708;
	mov.u32 	%r2723, %r2708;
	mov.u32 	%r2724, %r2708;
	mov.u32 	%r2725, %r2708;
	mov.u32 	%r2726, %r2708;
	mov.u32 	%r2727, %r2708;
	mov.u32 	%r2728, %r2708;
	mov.u32 	%r2729, %r2708;
	mov.u32 	%r2730, %r2708;
	mov.u32 	%r2731, %r2708;
	mov.u32 	%r2732, %r2708;
	mov.u32 	%r2733, %r2708;
	mov.u32 	%r2734, %r2708;
	mov.u32 	%r2735, %r2708;
	mov.u32 	%r2736, %r2708;
	mov.u32 	%r2737, %r2708;
	mov.u32 	%r2738, %r2708;
	mov.u32 	%r2739, %r2708;
	mov.u32 	%r2740, %r2708;
	mov.u32 	%r2741, %r2708;
	mov.u32 	%r2742, %r2708;
	mov.u32 	%r2743, %r2708;
	mov.u32 	%r2744, %r2708;
	mov.u32 	%r2745, %r2708;
	mov.u32 	%r2746, %r2708;
	mov.u32 	%r2747, %r2708;
	mov.u32 	%r2748, %r2708;
	mov.u32 	%r2749, %r2708;
	mov.u32 	%r2750, %r2708;
	mov.u32 	%r2751, %r2708;
	mov.u32 	%r2752, %r2708;
	mov.u32 	%r2753, %r2708;
	mov.u32 	%r2754, %r2708;
	mov.u32 	%r2755, %r2708;
	mov.u32 	%r2756, %r2708;
	mov.u32 	%r2757, %r2708;
	mov.u32 	%r2758, %r2708;
	mov.u32 	%r2759, %r2708;
	mov.u32 	%r2760, %r2708;
	mov.u32 	%r2761, %r2708;
	mov.u32 	%r2762, %r2708;
	mov.u32 	%r2763, %r2708;
	mov.u32 	%r2764, %r2708;
	mov.u32 	%r2765, %r2708;
	mov.u32 	%r2766, %r2708;
	mov.u32 	%r2767, %r2708;
	mov.u32 	%r2768, %r2708;
	mov.u32 	%r2769, %r2708;
	mov.u32 	%r2770, %r2708;
	mov.u32 	%r2771, %r2708;
	mov.u32 	%r2772, %r2708;
	mov.u32 	%r2773, %r2708;
	mov.u32 	%r2774, %r2708;
	mov.u32 	%r2775, %r2708;
	mov.u32 	%r2776, %r2708;
	mov.u32 	%r2777, %r2708;
	mov.u32 	%r2778, %r2708;
	mov.u32 	%r2779, %r2708;
	mov.u32 	%r2780, %r2708;
	mov.u32 	%r2781, %r2708;
	mov.u32 	%r2782, %r2708;
	mov.u32 	%r2783, %r2708;
	mov.u32 	%r2784, %r2708;
	mov.u32 	%r2785, %r2708;
	mov.u32 	%r2786, %r2708;
	mov.u32 	%r2787, %r2708;
	mov.u32 	%r2788, %r2708;
	mov.u32 	%r2789, %r2708;
	mov.u32 	%r2790, %r2708;
	mov.u32 	%r2791, %r2708;
	mov.u32 	%r2792, %r2708;
	mov.u32 	%r2793, %r2708;
	mov.u32 	%r2794, %r2708;
	mov.u32 	%r2795, %r2708;
	mov.u32 	%r2796, %r2708;
	mov.u32 	%r2797, %r2708;
	mov.u32 	%r2798, %r2708;
	mov.u32 	%r2799, %r2708;
	mov.u32 	%r2800, %r2708;
	mov.u32 	%r2801, %r2708;
	mov.u32 	%r2802, %r2708;
	mov.u32 	%r2803, %r2708;
	mov.u32 	%r2804, %r2708;
	mov.u32 	%r2805, %r2708;
	mov.u32 	%r2806, %r2708;
	mov.u32 	%r2807, %r2708;
	mov.u32 	%r2808, %r2708;
	mov.u32 	%r2809, %r2708;
	mov.u32 	%r2810, %r2708;
	mov.u32 	%r2811, %r2708;
	mov.u32 	%r2812, %r2708;
	mov.u32 	%r2813, %r2708;
	mov.u32 	%r2814, %r2708;
	mov.u32 	%r2815, %r2708;
	mov.u32 	%r2816, %r2708;
	mov.u32 	%r2817, %r2708;
	mov.u32 	%r2818, %r2708;
	mov.u32 	%r2819, %r2708;
	mov.u32 	%r2820, %r2708;
	mov.u32 	%r2821, %r2708;
	mov.u32 	%r2822, %r2708;
	mov.u32 	%r2823, %r2708;
	mov.u32 	%r2824, %r2708;
	mov.u32 	%r2825, %r2708;
	mov.u32 	%r2826, %r2708;
	mov.u32 	%r2827, %r2708;
	mov.u32 	%r2828, %r2708;
	mov.u32 	%r2829, %r2708;
	mov.u32 	%r2830, %r2708;
	mov.u32 	%r2831, %r2708;
	mov.u32 	%r2832, %r2708;
	mov.u32 	%r2833, %r2708;
	mov.u32 	%r2834, %r2708;
	mov.u32 	%r2835, %r2708;
	mov.u32 	%r2836, %r2708;
$L__BB0_8:
	setp.ne.s32 	%p5, %r11, 0;
	bar.sync 	0;
	and.b32  	%r153, %r2836, 1;
	xor.b32  	%r154, %r153, 1;
	shl.b32 	%r381, %r2836, 14;
	not.b32 	%r382, %r381;
	and.b32  	%r383, %r382, 16384;
	shl.b32 	%r384, %r2836, 10;
	add.s32 	%r385, %r16, %r13;
	add.s32 	%r386, %r385, %r15;
	add.s32 	%r387, %r386, %r384;
	add.s32 	%r388, %r387, 1024;
	cvt.u64.u32 	%rd57, %r383;
	add.s64 	%rd41, %rd12, %rd57;
	// begin inline asm
	{ .reg .u64 addr; cvta.to.shared.u64 addr, %rd41; cvt.u32.u64 %r365, addr; }

	// end inline asm
	cvt.s64.s32 	%rd58, %r388;
	add.s64 	%rd42, %rd8, %rd58;
	// begin inline asm
	cp.async.cg.shared.global.L2::128B [%r365], [%rd42], 16;
	// end inline asm
	add.s64 	%rd43, %rd41, 2048;
	// begin inline asm
	{ .reg .u64 addr; cvta.to.shared.u64 addr, %rd43; cvt.u32.u64 %r367, addr; }

	// end inline asm
	add.s64 	%rd44, %rd42, 524288;
	// begin inline asm
	cp.async.cg.shared.global.L2::128B [%r367], [%rd44], 16;
	// end inline asm
	add.s64 	%rd45, %rd41, 4096;
	// begin inline asm
	{ .reg .u64 addr; cvta.to.shared.u64 addr, %rd45; cvt.u32.u64 %r369, addr; }

	// end inline asm
	add.s64 	%rd46, %rd42, 1048576;
	// begin inline asm
	cp.async.cg.shared.global.L2::128B [%r369], [%rd46], 16;
	// end inline asm
	add.s64 	%rd47, %rd41, 6144;
	// begin inline asm
	{ .reg .u64 addr; cvta.to.shared.u64 addr, %rd47; cvt.u32.u64 %r371, addr; }

	// end inline asm
	add.s64 	%rd48, %rd42, 1572864;
	// begin inline asm
	cp.async.cg.shared.global.L2::128B [%r371], [%rd48], 16;
	// end inline asm
	add.s64 	%rd49, %rd41, 8192;
	// begin inline asm
	{ .reg .u64 addr; cvta.to.shared.u64 addr, %rd49; cvt.u32.u64 %r373, addr; }

	// end inline asm
	add.s64 	%rd50, %rd42, 2097152;
	// begin inline asm
	cp.async.cg.shared.global.L2::128B [%r373], [%rd50], 16;
	// end inline asm
	add.s64 	%rd51, %rd41, 10240;
	// begin inline asm
	{ .reg .u64 addr; cvta.to.shared.u64 addr, %rd51; cvt.u32.u64 %r375, addr; }

	// end inline asm
	add.s64 	%rd52, %rd42, 2621440;
	// begin inline asm
	cp.async.cg.shared.global.L2::128B [%r375], [%rd52], 16;
	// end inline asm
	add.s64 	%rd53, %rd41, 12288;
	// begin inline asm
	{ .reg .u64 addr; cvta.to.shared.u64 addr, %rd53; cvt.u32.u64 %r377, addr; }

	// end inline asm
	add.s64 	%rd54, %rd42, 3145728;
	// begin inline asm
	cp.async.cg.shared.global.L2::128B [%r377], [%rd54], 16;
	// end inline asm
	add.s64 	%rd55, %rd41, 14336;
	// begin inline asm
	{ .reg .u64 addr; cvta.to.shared.u64 addr, %rd55; cvt.u32.u64 %r379, addr; }

	// end inline asm
	add.s64 	%rd56, %rd42, 3670016;
	// begin inline asm
	cp.async.cg.shared.global.L2::128B [%r379], [%rd56], 16;
	// end inline asm
	@%p5 bra 	$L__BB0_10;
	shl.b32 	%r391, %r154, 10;
	add.s32 	%r392, %r17, %r391;
	cvt.u64.u32 	%rd61, %r392;
	mov.u32 	%r393, _ZZ23default_function_kernelE8B_shared;
	cvt.u64.u32 	%rd62, %r393;
	cvta.shared.u64 	%rd63, %rd62;
	add.s64 	%rd59, %rd63, %rd61;
	// begin inline asm
	{ .reg .u64 addr; cvta.to.shared.u64 addr, %rd59; cvt.u32.u64 %r389, addr; }

	// end inline asm
	cvt.s64.s32 	%rd64, %r2707;
	add.s64 	%rd60, %rd9, %rd64;
	// begin inline asm
	cp.async.cg.shared.global.L2::128B [%r389], [%rd60], 16;
	// end inline asm
$L__BB0_10:
	// begin inline asm
	cp.async.commit_group;
	// end inline asm
	// begin inline asm
	cp.async.wait_group 1;
	// end inline asm
	bar.sync 	0;
	shl.b32 	%r1410, %r153, 10;
	add.s32 	%r1411, %r20, %r1410;
	mov.u32 	%r1412, _ZZ23default_function_kernelE8B_shared;
	add.s32 	%r1413, %r1412, %r1411;
	ld.shared.u32 	%r1414, [%r1413];
	shr.u32 	%r1415, %r1414, 8;
	shr.u32 	%r1416, %r1414, 16;
	shr.u32 	%r1417, %r1414, 24;
	and.b32  	%r1418, %r1414, 3;
	shl.b32 	%r1419, %r1414, 6;
	and.b32  	%r1420, %r1419, 768;
	or.b32  	%r1421, %r1418, %r1420;
	shl.b32 	%r1422, %r1414, 12;
	and.b32  	%r1423, %r1422, 196608;
	or.b32  	%r1424, %r1421, %r1423;
	shl.b32 	%r1425, %r1414, 18;
	and.b32  	%r1426, %r1425, 50331648;
	or.b32  	%r1427, %r1424, %r1426;
	and.b32  	%r1428, %r1415, 3;
	shr.u32 	%r1429, %r1414, 2;
	and.b32  	%r1430, %r1429, 768;
	or.b32  	%r1431, %r1428, %r1430;
	shl.b32 	%r1432, %r1414, 4;
	and.b32  	%r1433, %r1432, 196608;
	or.b32  	%r1434, %r1431, %r1433;
	shl.b32 	%r1435, %r1414, 10;
	and.b32  	%r1436, %r1435, 50331648;
	or.b32  	%r1437, %r1434, %r1436;
	and.b32  	%r1438, %r1416, 3;
	shr.u32 	%r1439, %r1414, 10;
	and.b32  	%r1440, %r1439, 768;
	or.b32  	%r1441, %r1438, %r1440;
	shr.u32 	%r1442, %r1414, 4;
	and.b32  	%r1443, %r1442, 196608;
	or.b32  	%r1444, %r1441, %r1443;
	shl.b32 	%r1445, %r1414, 2;
	and.b32  	%r1446, %r1445, 50331648;
	or.b32  	%r1447, %r1444, %r1446;
	and.b32  	%r1448, %r1417, 3;
	shr.u32 	%r1449, %r1414, 18;
	and.b32  	%r1450, %r1449, 768;
	or.b32  	%r1451, %r1448, %r1450;
	shr.u32 	%r1452, %r1414, 12;
	and.b32  	%r1453, %r1452, 196608;
	or.b32  	%r1454, %r1451, %r1453;
	shr.u32 	%r1455, %r1414, 6;
	and.b32  	%r1456, %r1455, 50331648;
	or.b32  	%r1457, %r1454, %r1456;
	st.shared.v4.u32 	[%r21], {%r1427, %r1437, %r1447, %r1457};
	ld.shared.u32 	%r1458, [%r1413+512];
	shr.u32 	%r1459, %r1458, 8;
	shr.u32 	%r1460, %r1458, 16;
	shr.u32 	%r1461, %r1458, 24;
	and.b32  	%r1462, %r1458, 3;
	shl.b32 	%r1463, %r1458, 6;
	and.b32  	%r1464, %r1463, 768;
	or.b32  	%r1465, %r1462, %r1464;
	shl.b32 	%r1466, %r1458, 12;
	and.b32  	%r1467, %r1466, 196608;
	or.b32  	%r1468, %r1465, %r1467;
	shl.b32 	%r1469, %r1458, 18;
	and.b32  	%r1470, %r1469, 50331648;
	or.b32  	%r1471, %r1468, %r1470;
	and.b32  	%r1472, %r1459, 3;
	shr.u32 	%r1473, %r1458, 2;
	and.b32  	%r1474, %r1473, 768;
	or.b32  	%r1475, %r1472, %r1474;
	shl.b32 	%r1476, %r1458, 4;
	and.b32  	%r1477, %r1476, 196608;
	or.b32  	%r1478, %r1475, %r1477;
	shl.b32 	%r1479, %r1458, 10;
	and.b32  	%r1480, %r1479, 50331648;
	or.b32  	%r1481, %r1478, %r1480;
	and.b32  	%r1482, %r1460, 3;
	shr.u32 	%r1483, %r1458, 10;
	and.b32  	%r1484, %r1483, 768;
	or.b32  	%r1485, %r1482, %r1484;
	shr.u32 	%r1486, %r1458, 4;
	and.b32  	%r1487, %r1486, 196608;
	or.b32  	%r1488, %r1485, %r1487;
	shl.b32 	%r1489, %r1458, 2;
	and.b32  	%r1490, %r1489, 50331648;
	or.b32  	%r1491, %r1488, %r1490;
	and.b32  	%r1492, %r1461, 3;
	shr.u32 	%r1493, %r1458, 18;
	and.b32  	%r1494, %r1493, 768;
	or.b32  	%r1495, %r1492, %r1494;
	shr.u32 	%r1496, %r1458, 12;
	and.b32  	%r1497, %r1496, 196608;
	or.b32  	%r1498, %r1495, %r1497;
	shr.u32 	%r1499, %r1458, 6;
	and.b32  	%r1500, %r1499, 50331648;
	or.b32  	%r1501, %r1498, %r1500;
	st.shared.v4.u32 	[%r21+2048], {%r1471, %r1481, %r1491, %r1501};
	bar.sync 	0;
	shl.b32 	%r1502, %r153, 14;
	mad.lo.s32 	%r1503, %r10, 7680, %r17;
	add.s32 	%r1504, %r1503, %r1502;
	cvt.u64.u32 	%rd85, %r1504;
	mov.u32 	%r1505, _ZZ23default_function_kernelE24A_reindex_reindex_shared;
	cvt.u64.u32 	%rd86, %r1505;
	cvta.shared.u64 	%rd87, %rd86;
	add.s64 	%rd65, %rd87, %rd85;
	// begin inline asm
	{ .reg .u64 addr; cvta.to.shared.u64 addr, %rd65; cvt.u32.u64 %r394, addr; }

	// end inline asm
	// begin inline asm
	ldmatrix.sync.aligned.m8n8.x4.shared.b16{%r395, %r396, %r397, %r398}, [%r394];

	// end inline asm
	add.s64 	%rd66, %rd65, 1024;
	// begin inline asm
	{ .reg .u64 addr; cvta.to.shared.u64 addr, %rd66; cvt.u32.u64 %r400, addr; }

	// end inline asm
	// begin inline asm
	ldmatrix.sync.aligned.m8n8.x4.shared.b16{%r401, %r402, %r403, %r404}, [%r400];

	// end inline asm
	add.s64 	%rd67, %rd65, 2048;
	// begin inline asm
	{ .reg .u64 addr; cvta.to.shared.u64 addr, %rd67; cvt.u32.u64 %r406, addr; }

	// end inline asm
	// begin inline asm
	ldmatrix.sync.aligned.m8n8.x4.shared.b16{%r407, %r408, %r409, %r410}, [%r406];

	// end inline asm
	add.s64 	%rd68, %rd65, 3072;
	// begin inline asm
	{ .reg .u64 addr; cvta.to.shared.u64 addr, %rd68; cvt.u32.u64 %r412, addr; }

	// end inline asm
	// begin inline asm
	ldmatrix.sync.aligned.m8n8.x4.shared.b16{%r413, %r414, %r415, %r416}, [%r412];

	// end inline asm
	add.s64 	%rd69, %rd65, 4096;
	// begin inline asm
	{ .reg .u64 addr; cvta.to.shared.u64 addr, %rd69; cvt.u32.u64 %r418, addr; }

	// end inline asm
	// begin inline asm
	ldmatrix.sync.aligned.m8n8.x4.shared.b16{%r419, %r420, %r421, %r422}, [%r418];

	// end inline asm
	add.s64 	%rd70, %rd65, 5120;
	// begin inline asm
	{ .reg .u64 addr; cvta.to.shared.u64 addr, %rd70; cvt.u32.u64 %r424, addr; }

	// end inline asm
	// begin inline asm
	ldmatrix.sync.aligned.m8n8.x4.shared.b16{%r425, %r426, %r427, %r428}, [%r424];

	// end inline asm
	add.s64 	%rd71, %rd65, 6144;
	// begin inline asm
	{ .reg .u64 addr; cvta.to.shared.u64 addr, %rd71; cvt.u32.u64 %r430, addr; }

	// end inline asm
	// begin inline asm
	ldmatrix.sync.aligned.m8n8.x4.shared.b16{%r431, %r432, %r433, %r434}, [%r430];

	// end inline asm
	add.s64 	%rd72, %rd65, 7168;
	// begin inline asm
	{ .reg .u64 addr; cvta.to.shared.u64 addr, %rd72; cvt.u32.u64 %r436, addr; }

	// end inline asm
	// begin inline asm
	ldmatrix.sync.aligned.m8n8.x4.shared.b16{%r437, %r438, %r439, %r440}, [%r436];

	// end inline asm
	// begin inline asm
	{ .reg .u64 addr; cvta.to.shared.u64 addr, %rd4; cvt.u32.u64 %r442, addr; }

	// end inline asm
	// begin inline asm
	ldmatrix.sync.aligned.m8n8.x4.shared.b16{%r443, %r444, %r445, %r446}, [%r442];

	// end inline asm
	add.s64 	%rd74, %rd4, 1024;
	// begin inline asm
	{ .reg .u64 addr; cvta.to.shared.u64 addr, %rd74; cvt.u32.u64 %r448, addr; }

	// end inline asm
	// begin inline asm
	ldmatrix.sync.aligned.m8n8.x4.shared.b16{%r449, %r450, %r451, %r452}, [%r448];

	// end inline asm
	// begin inline asm
	mma.sync.aligned.m16n8k32.row.col.s32.s8.s8.s32{%r454, %r455, %r456, %r457}, {%r395, %r396, %r397, %r398}, {%r443, %r444}, {%r2835, %r2834, %r2833, %r2832};

	// end inline asm
	st.local.v4.u32 	[%rd1], {%r454, %r455, %r456, %r457};
	// begin inline asm
	mma.sync.aligned.m16n8k32.row.col.s32.s8.s8.s32{%r468, %r469, %r470, %r471}, {%r395, %r396, %r397, %r398}, {%r445, %r446}, {%r2831, %r2830, %r2829, %r2828};

	// end inline asm
	st.local.v4.u32 	[%rd1+16], {%r468, %r469, %r470, %r471};
	// begin inline asm
	mma.sync.aligned.m16n8k32.row.col.s32.s8.s8.s32{%r482, %r483, %r484, %r485}, {%r395, %r396, %r397, %r398}, {%r449, %r450}, {%r2827, %r2826, %r2825, %r2824};

	// end inline asm
	st.local.v4.u32 	[%rd1+32], {%r482, %r483, %r484, %r485};
	// begin inline asm
	mma.sync.aligned.m16n8k32.row.col.s32.s8.s8.s32{%r496, %r497, %r498, %r499}, {%r395, %r396, %r397, %r398}, {%r451, %r452}, {%r2823, %r2822, %r2821, %r2820};

	// end inline asm
	st.local.v4.u32 	[%rd1+48], {%r496, %r497, %r498, %r499};
	// begin inline asm
	mma.sync.aligned.m16n8k32.row.col.s32.s8.s8.s32{%r510, %r511, %r512, %r513}, {%r401, %r402, %r403, %r404}, {%r443, %r444}, {%r2819, %r2818, %r2817, %r2816};

	// end inline asm
	st.local.v4.u32 	[%rd1+64], {%r510, %r511, %r512, %r513};
	// begin inline asm
	mma.sync.aligned.m16n8k32.row.col.s32.s8.s8.s32{%r524, %r525, %r526, %r527}, {%r401, %r402, %r403, %r404}, {%r445, %r446}, {%r2815, %r2814, %r2813, %r2812};

	// end inline asm
	st.local.v4.u32 	[%rd1+80], {%r524, %r525, %r526, %r527};
	// begin inline asm
	mma.sync.aligned.m16n8k32.row.col.s32.s8.s8.s32{%r538, %r539, %r540, %r541}, {%r401, %r402, %r403, %r404}, {%r449, %r450}, {%r2811, %r2810, %r2809, %r2808};

	// end inline asm
	st.local.v4.u32 	[%rd1+96], {%r538, %r539, %r540, %r541};
	// begin inline asm
	mma.sync.aligned.m16n8k32.row.col.s32.s8.s8.s32{%r552, %r553, %r554, %r555}, {%r401, %r402, %r403, %r404}, {%r451, %r452}, {%r2807, %r2806, %r2805, %r2804};

	// end inline asm
	st.local.v4.u32 	[%rd1+112], {%r552, %r553, %r554, %r555};
	// begin inline asm
	mma.sync.aligned.m16n8k32.row.col.s32.s8.s8.s32{%r566, %r567, %r568, %r569}, {%r407, %r408, %r409, %r410}, {%r443, %r444}, {%r2803, %r2802, %r2801, %r2800};

	// end inline asm
	st.local.v4.u32 	[%rd1+128], {%r566, %r567, %r568, %r569};
	// begin inline asm
	mma.sync.aligned.m16n8k32.row.col.s32.s8.s8.s32{%r580, %r581, %r582, %r583}, {%r407, %r408, %r409, %r410}, {%r445, %r446}, {%r2799, %r2798, %r2797, %r2796};

	// end inline asm
	st.local.v4.u32 	[%rd1+144], {%r580, %r581, %r582, %r583};
	// begin inline asm
	mma.sync.aligned.m16n8k32.row.col.s32.s8.s8.s32{%r594, %r595, %r596, %r597}, {%r407, %r408, %r409, %r410}, {%r449, %r450}, {%r2795, %r2794, %r2793, %r2792};

	// end inline asm
	st.local.v4.u32 	[%rd1+160], {%r594, %r595, %r596, %r597};
	// begin inline asm
	mma.sync.aligned.m16n8k32.row.col.s32.s8.s8.s32{%r608, %r609, %r610, %r611}, {%r407, %r408, %r409, %r410}, {%r451, %r452}, {%r2791, %r2790, %r2789, %r2788};

	// end inline asm
	st.local.v4.u32 	[%rd1+176], {%r608, %r609, %r610, %r611};
	// begin inline asm
	mma.sync.aligned.m16n8k32.row.col.s32.s8.s8.s32{%r622, %r623, %r624, %r625}, {%r413, %r414, %r415, %r416}, {%r443, %r444}, {%r2787, %r2786, %r2785, %r2784};

	// end inline asm
	st.local.v4.u32 	[%rd1+192], {%r622, %r623, %r624, %r625};
	// begin inline asm
	mma.sync.aligned.m16n8k32.row.col.s32.s8.s8.s32{%r636, %r637, %r638, %r639}, {%r413, %r414, %r415, %r416}, {%r445, %r446}, {%r2783, %r2782, %r2781, %r2780};

	// end inline asm
	st.local.v4.u32 	[%rd1+208], {%r636, %r637, %r638, %r639};
	// begin inline asm
	mma.sync.aligned.m16n8k32.row.col.s32.s8.s8.s32{%r650, %r651, %r652, %r653}, {%r413, %r414, %r415, %r416}, {%r449, %r450}, {%r2779, %r2778, %r2777, %r2776};

	// end inline asm
	st.local.v4.u32 	[%rd1+224], {%r650, %r651, %r652, %r653};
	// begin inline asm
	mma.sync.aligned.m16n8k32.row.col.s32.s8.s8.s32{%r664, %r665, %r666, %r667}, {%r413, %r414, %r415, %r416}, {%r451, %r452}, {%r2775, %r2774, %r2773, %r2772};

	// end inline asm
	st.local.v4.u32 	[%rd1+240], {%r664, %r665, %r666, %r667};
	// begin inline asm
	mma.sync.aligned.m16n8k32.row.col.s32.s8.s8.s32{%r678, %r679, %r680, %r681}, {%r419, %r420, %r421, %r422}, {%r443, %r444}, {%r2771, %r2770, %r2769, %r2768};

	// end inline asm
	st.local.v4.u32 	[%rd1+256], {%r678, %r679, %r680, %r681};
	// begin inline asm
	mma.sync.aligned.m16n8k32.row.col.s32.s8.s8.s32{%r692, %r693, %r694, %r695}, {%r419, %r420, %r421, %r422}, {%r445, %r446}, {%r2767, %r2766, %r2765, %r2764};

	// end inline asm
	st.local.v4.u32 	[%rd1+272], {%r692, %r693, %r694, %r695};
	// begin inline asm
	mma.sync.aligned.m16n8k32.row.col.s32.s8.s8.s32{%r706, %r707, %r708, %r709}, {%r419, %r420, %r421, %r422}, {%r449, %r450}, {%r2763, %r2762, %r2761, %r2760};

	// end inline asm
	st.local.v4.u32 	[%rd1+288], {%r706, %r707, %r708, %r709};
	// begin inline asm
	mma.sync.aligned.m16n8k32.row.col.s32.s8.s8.s32{%r720, %r721, %r722, %r723}, {%r419, %r420, %r421, %r422}, {%r451, %r452}, {%r2759, %r2758, %r2757, %r2756};

	// end inline asm
	st.local.v4.u32 	[%rd1+304], {%r720, %r721, %r722, %r723};
	// begin inline asm
	mma.sync.aligned.m16n8k32.row.col.s32.s8.s8.s32{%r734, %r735, %r736, %r737}, {%r425, %r426, %r427, %r428}, {%r443, %r444}, {%r2755, %r2754, %r2753, %r2752};

	// end inline asm
	st.local.v4.u32 	[%rd1+320], {%r734, %r735, %r736, %r737};
	// begin inline asm
	mma.sync.aligned.m16n8k32.row.col.s32.s8.s8.s32{%r748, %r749, %r750, %r751}, {%r425, %r426, %r427, %r428}, {%r445, %r446}, {%r2751, %r2750, %r2749, %r2748};

	// end inline asm
	st.local.v4.u32 	[%rd1+336], {%r748, %r749, %r750, %r751};
	// begin inline asm
	mma.sync.aligned.m16n8k32.row.col.s32.s8.s8.s32{%r762, %r763, %r764, %r765}, {%r425, %r426, %r427, %r428}, {%r449, %r450}, {%r2747, %r2746, %r2745, %r2744};

	// end inline asm
	st.local.v4.u32 	[%rd1+352], {%r762, %r763, %r764, %r765};
	// begin inline asm
	mma.sync.aligned.m16n8k32.row.col.s32.s8.s8.s32{%r776, %r777, %r778, %r779}, {%r425, %r426, %r427, %r428}, {%r451, %r452}, {%r2743, %r2742, %r2741, %r2740};

	// end inline asm
	st.local.v4.u32 	[%rd1+368], {%r776, %r777, %r778, %r779};
	// begin inline asm
	mma.sync.aligned.m16n8k32.row.col.s32.s8.s8.s32{%r790, %r791, %r792, %r793}, {%r431, %r432, %r433, %r434}, {%r443, %r444}, {%r2739, %r2738, %r2737, %r2736};

	// end inline asm
	st.local.v4.u32 	[%rd1+384], {%r790, %r791, %r792, %r793};
	// begin inline asm
	mma.sync.aligned.m16n8k32.row.col.s32.s8.s8.s32{%r804, %r805, %r806, %r807}, {%r431, %r432, %r433, %r434}, {%r445, %r446}, {%r2735, %r2734, %r2733, %r2732};

	// end inline asm
	st.local.v4.u32 	[%rd1+400], {%r804, %r805, %r806, %r807};
	// begin inline asm
	mma.sync.aligned.m16n8k32.row.col.s32.s8.s8.s32{%r818, %r819, %r820, %r821}, {%r431, %r432, %r433, %r434}, {%r449, %r450}, {%r2731, %r2730, %r2729, %r2728};

	// end inline asm
	st.local.v4.u32 	[%rd1+416], {%r818, %r819, %r820, %r821};
	// begin inline asm
	mma.sync.aligned.m16n8k32.row.col.s32.s8.s8.s32{%r832, %r833, %r834, %r835}, {%r431, %r432, %r433, %r434}, {%r451, %r452}, {%r2727, %r2726, %r2725, %r2724};

	// end inline asm
	st.local.v4.u32 	[%rd1+432], {%r832, %r833, %r834, %r835};
	// begin inline asm
	mma.sync.aligned.m16n8k32.row.col.s32.s8.s8.s32{%r846, %r847, %r848, %r849}, {%r437, %r438, %r439, %r440}, {%r443, %r444}, {%r2723, %r2722, %r2721, %r2720};

	// end inline asm
	st.local.v4.u32 	[%rd1+448], {%r846, %r847, %r848, %r849};
	// begin inline asm
	mma.sync.aligned.m16n8k32.row.col.s32.s8.s8.s32{%r860, %r861, %r862, %r863}, {%r437, %r438, %r439, %r440}, {%r445, %r446}, {%r2719, %r2718, %r2717, %r2716};

	// end inline asm
	st.local.v4.u32 	[%rd1+464], {%r860, %r861, %r862, %r863};
	// begin inline asm
	mma.sync.aligned.m16n8k32.row.col.s32.s8.s8.s32{%r874, %r875, %r876, %r877}, {%r437, %r438, %r439, %r440}, {%r449, %r450}, {%r2715, %r2714, %r2713, %r2712};

	// end inline asm
	st.local.v4.u32 	[%rd1+480], {%r874, %r875, %r876, %r877};
	// begin inline asm
	mma.sync.aligned.m16n8k32.row.col.s32.s8.s8.s32{%r888, %r889, %r890, %r891}, {%r437, %r438, %r439, %r440}, {%r451, %r452}, {%r2711, %r2710, %r2709, %r2708};

	// end inline asm
	st.local.v4.u32 	[%rd1+496], {%r888, %r889, %r890, %r891};
	add.s64 	%rd75, %rd65, 512;
	// begin inline asm
	{ .reg .u64 addr; cvta.to.shared.u64 addr, %rd75; cvt.u32.u64 %r902, addr; }

	// end inline asm
	// begin inline asm
	ldmatrix.sync.aligned.m8n8.x4.shared.b16{%r903, %r904, %r905, %r906}, [%r902];

	// end inline asm
	add.s64 	%rd76, %rd65, 1536;
	// begin inline asm
	{ .reg .u64 addr; cvta.to.shared.u64 addr, %rd76; cvt.u32.u64 %r908, addr; }

	// end inline asm
	// begin inline asm
	ldmatrix.sync.aligned.m8n8.x4.shared.b16{%r909, %r910, %r911, %r912}, [%r908];

	// end inline asm
	add.s64 	%rd77, %rd65, 2560;
	// begin inline asm
	{ .reg .u64 addr; cvta.to.shared.u64 addr, %rd77; cvt.u32.u64 %r914, addr; }

	// end inline asm
	// begin inline asm
	ldmatrix.sync.aligned.m8n8.x4.shared.b16{%r915, %r916, %r917, %r918}, [%r914];

	// end inline asm
	add.s64 	%rd78, %rd65, 3584;
	// begin inline asm
	{ .reg .u64 addr; cvta.to.shared.u64 addr, %rd78; cvt.u32.u64 %r920, addr; }

	// end inline asm
	// begin inline asm
	ldmatrix.sync.aligned.m8n8.x4.shared.b16{%r921, %r922, %r923, %r924}, [%r920];

	// end inline asm
	add.s64 	%rd79, %rd65, 4608;
	// begin inline asm
	{ .reg .u64 addr; cvta.to.shared.u64 addr, %rd79; cvt.u32.u64 %r926, addr; }

	// end inline asm
	// begin inline asm
	ldmatrix.sync.aligned.m8n8.x4.shared.b16{%r927, %r928, %r929, %r930}, [%r926];

	// end inline asm
	add.s64 	%rd80, %rd65, 5632;
	// begin inline asm
	{ .reg .u64 addr; cvta.to.shared.u64 addr, %rd80; cvt.u32.u64 %r932, addr; }

	// end inline asm
	// begin inline asm
	ldmatrix.sync.aligned.m8n8.x4.shared.b16{%r933, %r934, %r935, %r936}, [%r932];

	// end inline asm
	add.s64 	%rd81, %rd65, 6656;
	// begin inline asm
	{ .reg .u64 addr; cvta.to.shared.u64 addr, %rd81; cvt.u32.u64 %r938, addr; }

	// end inline asm
	// begin inline asm
	ldmatrix.sync.aligned.m8n8.x4.shared.b16{%r939, %r940, %r941, %r942}, [%r938];

	// end inline asm
	add.s64 	%rd82, %rd65, 7680;
	// begin inline asm
	{ .reg .u64 addr; cvta.to.shared.u64 addr, %rd82; cvt.u32.u64 %r944, addr; }

	// end inline asm
	// begin inline asm
	ldmatrix.sync.aligned.m8n8.x4.shared.b16{%r945, %r946, %r947, %r948}, [%r944];

	// end inline asm
	add.s64 	%rd83, %rd4, 512;
	// begin inline asm
	{ .reg .u64 addr; cvta.to.shared.u64 addr, %rd83; cvt.u32.u64 %r950, addr; }

	// end inline asm
	// begin inline asm
	ldmatrix.sync.aligned.m8n8.x4.shared.b16{%r951, %r952, %r953, %r954}, [%r950];

	// end inline asm
	add.s64 	%rd84, %rd4, 1536;
	// begin inline asm
	{ .reg .u64 addr; cvta.to.shared.u64 addr, %rd84; cvt.u32.u64 %r956, addr; }

	// end inline asm
	// begin inline asm
	ldmatrix.sync.aligned.m8n8.x4.shared.b16{%r957, %r958, %r959, %r960}, [%r956];

	// end inline asm
	// begin inline asm
	mma.sync.aligned.m16n8k32.row.col.s32.s8.s8.s32{%r2835, %r2834, %r2833, %r2832}, {%r903, %r904, %r905, %r906}, {%r951, %r952}, {%r454, %r455, %r456, %r457};

	// end inline asm
	st.local.v4.u32 	[%rd1], {%r2835, %r2834, %r2833, %r2832};
	// begin inline asm
	mma.sync.aligned.m16n8k32.row.col.s32.s8.s8.s32{%r2831, %r2830, %r2829, %r2828}, {%r903, %r904, %r905, %r906}, {%r953, %r954}, {%r468, %r469, %r470, %r471};

	// end inline asm
	st.local.v4.u32 	[%rd1+16], {%r2831, %r2830, %r2829, %r2828};
	// begin inline asm
	mma.sync.aligned.m16n8k32.row.col.s32.s8.s8.s32{%r2827, %r2826, %r2825, %r2824}, {%r903, %r904, %r905, %r906}, {%r957, %r958}, {%r482, %r483, %r484, %r485};

	// end inline asm
	st.local.v4.u32 	[%rd1+32], {%r2827, %r2826, %r2825, %r2824};
	// begin inline asm
	mma.sync.aligned.m16n8k32.row.col.s32.s8.s8.s32{%r2823, %r2822, %r2821, %r2820}, {%r903, %r904, %r905, %r906}, {%r959, %r960}, {%r496, %r497, %r498, %r499};

	// end inline asm
	st.local.v4.u32 	[%rd1+48], {%r2823, %r2822, %r2821, %r2820};
	// begin inline asm
	mma.sync.aligned.m16n8k32.row.col.s32.s8.s8.s32{%r2819, %r2818, %r2817, %r2816}, {%r909, %r910, %r911, %r912}, {%r951, %r952}, {%r510, %r511, %r512, %r513};

	// end inline asm
	st.local.v4.u32 	[%rd1+64], {%r2819, %r2818, %r2817, %r2816};
	// begin inline asm
	mma.sync.aligned.m16n8k32.row.col.s32.s8.s8.s32{%r2815, %r2814, %r2813, %r2812}, {%r909, %r910, %r911, %r912}, {%r953, %r954}, {%r524, %r525, %r526, %r527};

	// end inline asm
	st.local.v4.u32 	[%rd1+80], {%r2815, %r2814, %r2813, %r2812};
	// begin inline asm
	mma.sync.aligned.m16n8k32.row.col.s32.s8.s8.s32{%r2811, %r2810, %r2809, %r2808}, {%r909, %r910, %r911, %r912}, {%r957, %r958}, {%r538, %r539, %r540, %r541};

	// end inline asm
	st.local.v4.u32 	[%rd1+96], {%r2811, %r2810, %r2809, %r2808};
	// begin inline asm
	mma.sync.aligned.m16n8k32.row.col.s32.s8.s8.s32{%r2807, %r2806, %r2805, %r2804}, {%r909, %r910, %r911, %r912}, {%r959, %r960}, {%r552, %r553, %r554, %r555};

	// end inline asm
	st.local.v4.u32 	[%rd1+112], {%r2807, %r2806, %r2805, %r2804};
	// begin inline asm
	mma.sync.aligned.m16n8k32.row.col.s32.s8.s8.s32{%r2803, %r2802, %r2801, %r2800}, {%r915, %r916, %r917, %r918}, {%r951, %r952}, {%r566, %r567, %r568, %r569};

	// end inline asm
	st.local.v4.u32 	[%rd1+128], {%r2803, %r2802, %r2801, %r2800};
	// begin inline asm
	mma.sync.aligned.m16n8k32.row.col.s32.s8.s8.s32{%r2799, %r2798, %r2797, %r2796}, {%r915, %r916, %r917, %r918}, {%r953, %r954}, {%r580, %r581, %r582, %r583};

	// end inline asm
	st.local.v4.u32 	[%rd1+144], {%r2799, %r2798, %r2797, %r2796};
	// begin inline asm
	mma.sync.aligned.m16n8k32.row.col.s32.s8.s8.s32{%r2795, %r2794, %r2793, %r2792}, {%r915, %r916, %r917, %r918}, {%r957, %r958}, {%r594, %r595, %r596, %r597};

	// end inline asm
	st.local.v4.u32 	[%rd1+160], {%r2795, %r2794, %r2793, %r2792};
	// begin inline asm
	mma.sync.aligned.m16n8k32.row.col.s32.s8.s8.s32{%r2791, %r2790, %r2789, %r2788}, {%r915, %r916, %r917, %r918}, {%r959, %r960}, {%r608, %r609, %r610, %r611};

	// end inline asm
	st.local.v4.u32 	[%rd1+176], {%r2791, %r2790, %r2789, %r2788};
	// begin inline asm
	mma.sync.aligned.m16n8k32.row.col.s32.s8.s8.s32{%r2787, %r2786, %r2785, %r2784}, {%r921, %r922, %r923, %r924}, {%r951, %r952}, {%r622, %r623, %r624, %r625};

	// end inline asm
	st.local.v4.u32 	[%rd1+192], {%r2787, %r2786, %r2785, %r2784};
	// begin inline asm
	mma.sync.aligned.m16n8k32.row.col.s32.s8.s8.s32{%r2783, %r2782, %r2781, %r2780}, {%r921, %r922, %r923, %r924}, {%r953, %r954}, {%r636, %r637, %r638, %r639};

	// end inline asm
	st.local.v4.u32 	[%rd1+208], {%r2783, %r2782, %r2781, %r2780};
	// begin inline asm
	mma.sync.aligned.m16n8k32.row.col.s32.s8.s8.s32{%r2779, %r2778, %r2777, %r2776}, {%r921, %r922, %r923, %r924}, {%r957, %r958}, {%r650, %r651, %r652, %r653};

	// end inline asm
	st.local.v4.u32 	[%rd1+224], {%r2779, %r2778, %r2777, %r2776};
	// begin inline asm
	mma.sync.aligned.m16n8k32.row.col.s32.s8.s8.s32{%r2775, %r2774, %r2773, %r2772}, {%r921, %r922, %r923, %r924}, {%r959, %r960}, {%r664, %r665, %r666, %r667};

	// end inline asm
	st.local.v4.u32 	[%rd1+240], {%r2775, %r2774, %r2773, %r2772};
	// begin inline asm
	mma.sync.aligned.m16n8k32.row.col.s32.s8.s8.s32{%r2771, %r2770, %r2769, %r2768}, {%r927, %r928, %r929, %r930}, {%r951, %r952}, {%r678, %r679, %r680, %r681};

	// end inline asm
	st.local.v4.u32 	[%rd1+256], {%r2771, %r2770, %r2769, %r2768};
	// begin inline asm
	mma.sync.aligned.m16n8k32.row.col.s32.s8.s8.s32{%r2767, %r2766, %r2765, %r2764}, {%r927, %r928, %r929, %r930}, {%r953, %r954}, {%r692, %r693, %r694, %r695};

	// end inline asm
	st.local.v4.u32 	[%rd1+272], {%r2767, %r2766, %r2765, %r2764};
	// begin inline asm
	mma.sync.aligned.m16n8k32.row.col.s32.s8.s8.s32{%r2763, %r2762, %r2761, %r2760}, {%r927, %r928, %r929, %r930}, {%r957, %r958}, {%r706, %r707, %r708, %r709};

	// end inline asm
	st.local.v4.u32 	[%rd1+288], {%r2763, %r2762, %r2761, %r2760};
	// begin inline asm
	mma.sync.aligned.m16n8k32.row.col.s32.s8.s8.s32{%r2759, %r2758, %r2757, %r2756}, {%r927, %r928, %r929, %r930}, {%r959, %r960}, {%r720, %r721, %r722, %r723};

	// end inline asm
	st.local.v4.u32 	[%rd1+304], {%r2759, %r2758, %r2757, %r2756};
	// begin inline asm
	mma.sync.aligned.m16n8k32.row.col.s32.s8.s8.s32{%r2755, %r2754, %r2753, %r2752}, {%r933, %r934, %r935, %r936}, {%r951, %r952}, {%r734, %r735, %r736, %r737};

	// end inline asm
	st.local.v4.u32 	[%rd1+320], {%r2755, %r2754, %r2753, %r2752};
	// begin inline asm
	mma.sync.aligned.m16n8k32.row.col.s32.s8.s8.s32{%r2751, %r2750, %r2749, %r2748}, {%r933, %r934, %r935, %r936}, {%r953, %r954}, {%r748, %r749, %r750, %r751};

	// end inline asm
	st.local.v4.u32 	[%rd1+336], {%r2751, %r2750, %r2749, %r2748};
	// begin inline asm
	mma.sync.aligned.m16n8k32.row.col.s32.s8.s8.s32{%r2747, %r2746, %r2745, %r2744}, {%r933, %r934, %r935, %r936}, {%r957, %r958}, {%r762, %r763, %r764, %r765};

	// end inline asm
	st.local.v4.u32 	[%rd1+352], {%r2747, %r2746, %r2745, %r2744};
	// begin inline asm
	mma.sync.aligned.m16n8k32.row.col.s32.s8.s8.s32{%r2743, %r2742, %r2741, %r2740}, {%r933, %r934, %r935, %r936}, {%r959, %r960}, {%r776, %r777, %r778, %r779};

	// end inline asm
	st.local.v4.u32 	[%rd1+368], {%r2743, %r2742, %r2741, %r2740};
	// begin inline asm
	mma.sync.aligned.m16n8k32.row.col.s32.s8.s8.s32{%r2739, %r2738, %r2737, %r2736}, {%r939, %r940, %r941, %r942}, {%r951, %r952}, {%r790, %r791, %r792, %r793};

	// end inline asm
	st.local.v4.u32 	[%rd1+384], {%r2739, %r2738, %r2737, %r2736};
	// begin inline asm
	mma.sync.aligned.m16n8k32.row.col.s32.s8.s8.s32{%r2735, %r2734, %r2733, %r2732}, {%r939, %r940, %r941, %r942}, {%r953, %r954}, {%r804, %r805, %r806, %r807};

	// end inline asm
	st.local.v4.u32 	[%rd1+400], {%r2735, %r2734, %r2733, %r2732};
	// begin inline asm
	mma.sync.aligned.m16n8k32.row.col.s32.s8.s8.s32{%r2731, %r2730, %r2729, %r2728}, {%r939, %r940, %r941, %r942}, {%r957, %r958}, {%r818, %r819, %r820, %r821};

	// end inline asm
	st.local.v4.u32 	[%rd1+416], {%r2731, %r2730, %r2729, %r2728};
	// begin inline asm
	mma.sync.aligned.m16n8k32.row.col.s32.s8.s8.s32{%r2727, %r2726, %r2725, %r2724}, {%r939, %r940, %r941, %r942}, {%r959, %r960}, {%r832, %r833, %r834, %r835};

	// end inline asm
	st.local.v4.u32 	[%rd1+432], {%r2727, %r2726, %r2725, %r2724};
	// begin inline asm
	mma.sync.aligned.m16n8k32.row.col.s32.s8.s8.s32{%r2723, %r2722, %r2721, %r2720}, {%r945, %r946, %r947, %r948}, {%r951, %r952}, {%r846, %r847, %r848, %r849};

	// end inline asm
	st.local.v4.u32 	[%rd1+448], {%r2723, %r2722, %r2721, %r2720};
	// begin inline asm
	mma.sync.aligned.m16n8k32.row.col.s32.s8.s8.s32{%r2719, %r2718, %r2717, %r2716}, {%r945, %r946, %r947, %r948}, {%r953, %r954}, {%r860, %r861, %r862, %r863};

	// end inline asm
	st.local.v4.u32 	[%rd1+464], {%r2719, %r2718, %r2717, %r2716};
	// begin inline asm
	mma.sync.aligned.m16n8k32.row.col.s32.s8.s8.s32{%r2715, %r2714, %r2713, %r2712}, {%r945, %r946, %r947, %r948}, {%r957, %r958}, {%r874, %r875, %r876, %r877};

	// end inline asm
	st.local.v4.u32 	[%rd1+480], {%r2715, %r2714, %r2713, %r2712};
	// begin inline asm
	mma.sync.aligned.m16n8k32.row.col.s32.s8.s8.s32{%r2711, %r2710, %r2709, %r2708}, {%r945, %r946, %r947, %r948}, {%r959, %r960}, {%r888, %r889, %r890, %r891};

	// end inline asm
	st.local.v4.u32 	[%rd1+496], {%r2711, %r2710, %r2709, %r2708};
	add.s32 	%r2836, %r2836, 1;
	add.s32 	%r2707, %r2707, 256;
	setp.ne.s32 	%p6, %r2836, 255;
	@%p6 bra 	$L__BB0_8;
	ld.param.u64 	%rd114, [default_function_kernel_param_2];
	// begin inline asm
	cp.async.wait_group 0;
	// end inline asm
	bar.sync 	0;
	mov.u32 	%r2523, _ZZ23default_function_kernelE8B_shared;
	add.s32 	%r2524, %r2523, %r20;
	ld.shared.u32 	%r2525, [%r2524+1024];
	shr.u32 	%r2526, %r2525, 8;
	shr.u32 	%r2527, %r2525, 16;
	shr.u32 	%r2528, %r2525, 24;
	and.b32  	%r2529, %r2525, 3;
	shl.b32 	%r2530, %r2525, 6;
	and.b32  	%r2531, %r2530, 768;
	or.b32  	%r2532, %r2529, %r2531;
	shl.b32 	%r2533, %r2525, 12;
	and.b32  	%r2534, %r2533, 196608;
	or.b32  	%r2535, %r2532, %r2534;
	shl.b32 	%r2536, %r2525, 18;
	and.b32  	%r2537, %r2536, 50331648;
	or.b32  	%r2538, %r2535, %r2537;
	and.b32  	%r2539, %r2526, 3;
	shr.u32 	%r2540, %r2525, 2;
	and.b32  	%r2541, %r2540, 768;
	or.b32  	%r2542, %r2539, %r2541;
	shl.b32 	%r2543, %r2525, 4;
	and.b32  	%r2544, %r2543, 196608;
	or.b32  	%r2545, %r2542, %r2544;
	shl.b32 	%r2546, %r2525, 10;
	and.b32  	%r2547, %r2546, 50331648;
	or.b32  	%r2548, %r2545, %r2547;
	and.b32  	%r2549, %r2527, 3;
	shr.u32 	%r2550, %r2525, 10;
	and.b32  	%r2551, %r2550, 768;
	or.b32  	%r2552, %r2549, %r2551;
	shr.u32 	%r2553, %r2525, 4;
	and.b32  	%r2554, %r2553, 196608;
	or.b32  	%r2555, %r2552, %r2554;
	shl.b32 	%r2556, %r2525, 2;
	and.b32  	%r2557, %r2556, 50331648;
	or.b32  	%r2558, %r2555, %r2557;
	and.b32  	%r2559, %r2528, 3;
	shr.u32 	%r2560, %r2525, 18;
	and.b32  	%r2561, %r2560, 768;
	or.b32  	%r2562, %r2559, %r2561;
	shr.u32 	%r2563, %r2525, 12;
	and.b32  	%r2564, %r2563, 196608;
	or.b32  	%r2565, %r2562, %r2564;
	shr.u32 	%r2566, %r2525, 6;
	and.b32  	%r2567, %r2566, 50331648;
	or.b32  	%r2568, %r2565, %r2567;
	st.shared.v4.u32 	[%r21], {%r2538, %r2548, %r2558, %r2568};
	ld.shared.u32 	%r2569, [%r2524+1536];
	shr.u32 	%r2570, %r2569, 8;
	shr.u32 	%r2571, %r2569, 16;
	shr.u32 	%r2572, %r2569, 24;
	and.b32  	%r2573, %r2569, 3;
	shl.b32 	%r2574, %r2569, 6;
	and.b32  	%r2575, %r2574, 768;
	or.b32  	%r2576, %r2573, %r2575;
	shl.b32 	%r2577, %r2569, 12;
	and.b32  	%r2578, %r2577, 196608;
	or.b32  	%r2579, %r2576, %r2578;
	shl.b32 	%r2580, %r2569, 18;
	and.b32  	%r2581, %r2580, 50331648;
	or.b32  	%r2582, %r2579, %r2581;
	and.b32  	%r2583, %r2570, 3;
	shr.u32 	%r2584, %r2569, 2;
	and.b32  	%r2585, %r2584, 768;
	or.b32  	%r2586, %r2583, %r2585;
	shl.b32 	%r2587, %r2569, 4;
	and.b32  	%r2588, %r2587, 196608;
	or.b32  	%r2589, %r2586, %r2588;
	shl.b32 	%r2590, %r2569, 10;
	and.b32  	%r2591, %r2590, 50331648;
	or.b32  	%r2592, %r2589, %r2591;
	and.b32  	%r2593, %r2571, 3;
	shr.u32 	%r2594, %r2569, 10;
	and.b32  	%r2595, %r2594, 768;
	or.b32  	%r2596, %r2593, %r2595;
	shr.u32 	%r2597, %r2569, 4;
	and.b32  	%r2598, %r2597, 196608;
	or.b32  	%r2599, %r2596, %r2598;
	shl.b32 	%r2600, %r2569, 2;
	and.b32  	%r2601, %r2600, 50331648;
	or.b32  	%r2602, %r2599, %r2601;
	and.b32  	%r2603, %r2572, 3;
	shr.u32 	%r2604, %r2569, 18;
	and.b32  	%r2605, %r2604, 768;
	or.b32  	%r2606, %r2603, %r2605;
	shr.u32 	%r2607, %r2569, 12;
	and.b32  	%r2608, %r2607, 196608;
	or.b32  	%r2609, %r2606, %r2608;
	shr.u32 	%r2610, %r2569, 6;
	and.b32  	%r2611, %r2610, 50331648;
	or.b32  	%r2612, %r2609, %r2611;
	st.shared.v4.u32 	[%r21+2048], {%r2582, %r2592, %r2602, %r2612};
	bar.sync 	0;
	shl.b32 	%r2613, %r10, 13;
	or.b32  	%r2614, %r2613, %r13;
	cvt.u64.u32 	%rd108, %r2614;
	mov.u32 	%r2615, _ZZ23default_function_kernelE24A_reindex_reindex_shared;
	cvt.u64.u32 	%rd109, %r2615;
	cvta.shared.u64 	%rd110, %rd109;
	add.s64 	%rd111, %rd110, %rd108;
	add.s64 	%rd88, %rd111, 16384;
	// begin inline asm
	{ .reg .u64 addr; cvta.to.shared.u64 addr, %rd88; cvt.u32.u64 %r1506, addr; }

	// end inline asm
	// begin inline asm
	ldmatrix.sync.aligned.m8n8.x4.shared.b16{%r1507, %r1508, %r1509, %r1510}, [%r1506];

	// end inline asm
	add.s64 	%rd89, %rd111, 17408;
	// begin inline asm
	{ .reg .u64 addr; cvta.to.shared.u64 addr, %rd89; cvt.u32.u64 %r1512, addr; }

	// end inline asm
	// begin inline asm
	ldmatrix.sync.aligned.m8n8.x4.shared.b16{%r1513, %r1514, %r1515, %r1516}, [%r1512];

	// end inline asm
	add.s64 	%rd90, %rd111, 18432;
	// begin inline asm
	{ .reg .u64 addr; cvta.to.shared.u64 addr, %rd90; cvt.u32.u64 %r1518, addr; }

	// end inline asm
	// begin inline asm
	ldmatrix.sync.aligned.m8n8.x4.shared.b16{%r1519, %r1520, %r1521, %r1522}, [%r1518];

	// end inline asm
	add.s64 	%rd91, %rd111, 19456;
	// begin inline asm
	{ .reg .u64 addr; cvta.to.shared.u64 addr, %rd91; cvt.u32.u64 %r1524, addr; }

	// end inline asm
	// begin inline asm
	ldmatrix.sync.aligned.m8n8.x4.shared.b16{%r1525, %r1526, %r1527, %r1528}, [%r1524];

	// end inline asm
	add.s64 	%rd92, %rd111, 20480;
	// begin inline asm
	{ .reg .u64 addr; cvta.to.shared.u64 addr, %rd92; cvt.u32.u64 %r1530, addr; }

	// end inline asm
	// begin inline asm
	ldmatrix.sync.aligned.m8n8.x4.shared.b16{%r1531, %r1532, %r1533, %r1534}, [%r1530];

	// end inline asm
	add.s64 	%rd93, %rd111, 21504;
	// begin inline asm
	{ .reg .u64 addr; cvta.to.shared.u64 addr, %rd93; cvt.u32.u64 %r1536, addr; }

	// end inline asm
	// begin inline asm
	ldmatrix.sync.aligned.m8n8.x4.shared.b16{%r1537, %r1538, %r1539, %r1540}, [%r1536];

	// end inline asm
	add.s64 	%rd94, %rd111, 22528;
	// begin inline asm
	{ .reg .u64 addr; cvta.to.shared.u64 addr, %rd94; cvt.u32.u64 %r1542, addr; }

	// end inline asm
	// begin inline asm
	ldmatrix.sync.aligned.m8n8.x4.shared.b16{%r1543, %r1544, %r1545, %r1546}, [%r1542];

	// end inline asm
	add.s64 	%rd95, %rd111, 23552;
	// begin inline asm
	{ .reg .u64 addr; cvta.to.shared.u64 addr, %rd95; cvt.u32.u64 %r1548, addr; }

	// end inline asm
	// begin inline asm
	ldmatrix.sync.aligned.m8n8.x4.shared.b16{%r1549, %r1550, %r1551, %r1552}, [%r1548];

	// end inline asm
	// begin inline asm
	{ .reg .u64 addr; cvta.to.shared.u64 addr, %rd4; cvt.u32.u64 %r1554, addr; }

	// end inline asm
	// begin inline asm
	ldmatrix.sync.aligned.m8n8.x4.shared.b16{%r1555, %r1556, %r1557, %r1558}, [%r1554];

	// end inline asm
	add.s64 	%rd97, %rd4, 1024;
	// begin inline asm
	{ .reg .u64 addr; cvta.to.shared.u64 addr, %rd97; cvt.u32.u64 %r1560, addr; }

	// end inline asm
	// begin inline asm
	ldmatrix.sync.aligned.m8n8.x4.shared.b16{%r1561, %r1562, %r1563, %r1564}, [%r1560];

	// end inline asm
	// begin inline asm
	mma.sync.aligned.m16n8k32.row.col.s32.s8.s8.s32{%r1566, %r1567, %r1568, %r1569}, {%r1507, %r1508, %r1509, %r1510}, {%r1555, %r1556}, {%r2835, %r2834, %r2833, %r2832};

	// end inline asm
	st.local.v4.u32 	[%rd1], {%r1566, %r1567, %r1568, %r1569};
	// begin inline asm
	mma.sync.aligned.m16n8k32.row.col.s32.s8.s8.s32{%r1580, %r1581, %r1582, %r1583}, {%r1507, %r1508, %r1509, %r1510}, {%r1557, %r1558}, {%r2831, %r2830, %r2829, %r2828};

	// end inline asm
	st.local.v4.u32 	[%rd1+16], {%r1580, %r1581, %r1582, %r1583};
	// begin inline asm
	mma.sync.aligned.m16n8k32.row.col.s32.s8.s8.s32{%r1594, %r1595, %r1596, %r1597}, {%r1507, %r1508, %r1509, %r1510}, {%r1561, %r1562}, {%r2827, %r2826, %r2825, %r2824};

	// end inline asm
	st.local.v4.u32 	[%rd1+32], {%r1594, %r1595, %r1596, %r1597};
	// begin inline asm
	mma.sync.aligned.m16n8k32.row.col.s32.s8.s8.s32{%r1608, %r1609, %r1610, %r1611}, {%r1507, %r1508, %r1509, %r1510}, {%r1563, %r1564}, {%r2823, %r2822, %r2821, %r2820};

	// end inline asm
	st.local.v4.u32 	[%rd1+48], {%r1608, %r1609, %r1610, %r1611};
	// begin inline asm
	mma.sync.aligned.m16n8k32.row.col.s32.s8.s8.s32{%r1622, %r1623, %r1624, %r1625}, {%r1513, %r1514, %r1515, %r1516}, {%r1555, %r1556}, {%r2819, %r2818, %r2817, %r2816};

	// end inline asm
	st.local.v4.u32 	[%rd1+64], {%r1622, %r1623, %r1624, %r1625};
	// begin inline asm
	mma.sync.aligned.m16n8k32.row.col.s32.s8.s8.s32{%r1636, %r1637, %r1638, %r1639}, {%r1513, %r1514, %r1515, %r1516}, {%r1557, %r1558}, {%r2815, %r2814, %r2813, %r2812};

	// end inline asm
	st.local.v4.u32 	[%rd1+80], {%r1636, %r1637, %r1638, %r1639};
	// begin inline asm
	mma.sync.aligned.m16n8k32.row.col.s32.s8.s8.s32{%r1650, %r1651, %r1652, %r1653}, {%r1513, %r1514, %r1515, %r1516}, {%r1561, %r1562}, {%r2811, %r2810, %r2809, %r2808};

	// end inline asm
	st.local.v4.u32 	[%rd1+96], {%r1650, %r1651, %r1652, %r1653};
	// begin inline asm
	mma.sync.aligned.m16n8k32.row.col.s32.s8.s8.s32{%r1664, %r1665, %r1666, %r1667}, {%r1513, %r1514, %r1515, %r1516}, {%r1563, %r1564}, {%r2807, %r2806, %r2805, %r2804};

	// end inline asm
	st.local.v4.u32 	[%rd1+112], {%r1664, %r1665, %r1666, %r1667};
	// begin inline asm
	mma.sync.aligned.m16n8k32.row.col.s32.s8.s8.s32{%r1678, %r1679, %r1680, %r1681}, {%r1519, %r1520, %r1521, %r1522}, {%r1555, %r1556}, {%r2803, %r2802, %r2801, %r2800};

	// end inline asm
	st.local.v4.u32 	[%rd1+128], {%r1678, %r1679, %r1680, %r1681};
	// begin inline asm
	mma.sync.aligned.m16n8k32.row.col.s32.s8.s8.s32{%r1692, %r1693, %r1694, %r1695}, {%r1519, %r1520, %r1521, %r1522}, {%r1557, %r1558}, {%r2799, %r2798, %r2797, %r2796};

	// end inline asm
	st.local.v4.u32 	[%rd1+144], {%r1692, %r1693, %r1694, %r1695};
	// begin inline asm
	mma.sync.aligned.m16n8k32.row.col.s32.s8.s8.s32{%r1706, %r1707, %r1708, %r1709}, {%r1519, %r1520, %r1521, %r1522}, {%r1561, %r1562}, {%r2795, %r2794, %r2793, %r2792};

	// end inline asm
	st.local.v4.u32 	[%rd1+160], {%r1706, %r1707, %r1708, %r1709};
	// begin inline asm
	mma.sync.aligned.m16n8k32.row.col.s32.s8.s8.s32{%r1720, %r1721, %r1722, %r1723}, {%r1519, %r1520, %r1521, %r1522}, {%r1563, %r1564}, {%r2791, %r2790, %r2789, %r2788};

	// end inline asm
	st.local.v4.u32 	[%rd1+176], {%r1720, %r1721, %r1722, %r1723};
	// begin inline asm
	mma.sync.aligned.m16n8k32.row.col.s32.s8.s8.s32{%r1734, %r1735, %r1736, %r1737}, {%r1525, %r1526, %r1527, %r1528}, {%r1555, %r1556}, {%r2787, %r2786, %r2785, %r2784};

	// end inline asm
	st.local.v4.u32 	[%rd1+192], {%r1734, %r1735, %r1736, %r1737};
	// begin inline asm
	mma.sync.aligned.m16n8k32.row.col.s32.s8.s8.s32{%r1748, %r1749, %r1750, %r1751}, {%r1525, %r1526, %r1527, %r1528}, {%r1557, %r1558}, {%r2783, %r2782, %r2781, %r2780};

	// end inline asm
	st.local.v4.u32 	[%rd1+208], {%r1748, %r1749, %r1750, %r1751};
	// begin inline asm
	mma.sync.aligned.m16n8k32.row.col.s32.s8.s8.s32{%r1762, %r1763, %r1764, %r1765}, {%r1525, %r1526, %r1527, %r1528}, {%r1561, %r1562}, {%r2779, %r2778, %r2777, %r2776};

	// end inline asm
	st.local.v4.u32 	[%rd1+224], {%r1762, %r1763, %r1764, %r1765};
	// begin inline asm
	mma.sync.aligned.m16n8k32.row.col.s32.s8.s8.s32{%r1776, %r1777, %r1778, %r1779}, {%r1525, %r1526, %r1527, %r1528}, {%r1563, %r1564}, {%r2775, %r2774, %r2773, %r2772};

	// end inline asm
	st.local.v4.u32 	[%rd1+240], {%r1776, %r1777, %r1778, %r1779};
	// begin inline asm
	mma.sync.aligned.m16n8k32.row.col.s32.s8.s8.s32{%r1790, %r1791, %r1792, %r1793}, {%r1531, %r1532, %r1533, %r1534}, {%r1555, %r1556}, {%r2771, %r2770, %r2769, %r2768};

	// end inline asm
	st.local.v4.u32 	[%rd1+256], {%r1790, %r1791, %r1792, %r1793};
	// begin inline asm
	mma.sync.aligned.m16n8k32.row.col.s32.s8.s8.s32{%r1804, %r1805, %r1806, %r1807}, {%r1531, %r1532, %r1533, %r1534}, {%r1557, %r1558}, {%r2767, %r2766, %r2765, %r2764};

	// end inline asm
	st.local.v4.u32 	[%rd1+272], {%r1804, %r1805, %r1806, %r1807};
	// begin inline asm
	mma.sync.aligned.m16n8k32.row.col.s32.s8.s8.s32{%r1818, %r1819, %r1820, %r1821}, {%r1531, %r1532, %r1533, %r1534}, {%r1561, %r1562}, {%r2763, %r2762, %r2761, %r2760};

	// end inline asm
	st.local.v4.u32 	[%rd1+288], {%r1818, %r1819, %r1820, %r1821};
	// begin inline asm
	mma.sync.aligned.m16n8k32.row.col.s32.s8.s8.s32{%r1832, %r1833, %r1834, %r1835}, {%r1531, %r1532, %r1533, %r1534}, {%r1563, %r1564}, {%r2759, %r2758, %r2757, %r2756};

	// end inline asm
	st.local.v4.u32 	[%rd1+304], {%r1832, %r1833, %r1834, %r1835};
	// begin inline asm
	mma.sync.aligned.m16n8k32.row.col.s32.s8.s8.s32{%r1846, %r1847, %r1848, %r1849}, {%r1537, %r1538, %r1539, %r1540}, {%r1555, %r1556}, {%r2755, %r2754, %r2753, %r2752};

	// end inline asm
	st.local.v4.u32 	[%rd1+320], {%r1846, %r1847, %r1848, %r1849};
	// begin inline asm
	mma.sync.aligned.m16n8k32.row.col.s32.s8.s8.s32{%r1860, %r1861, %r1862, %r1863}, {%r1537, %r1538, %r1539, %r1540}, {%r1557, %r1558}, {%r2751, %r2750, %r2749, %r2748};

	// end inline asm
	st.local.v4.u32 	[%rd1+336], {%r1860, %r1861, %r1862, %r1863};
	// begin inline asm
	mma.sync.aligned.m16n8k32.row.col.s32.s8.s8.s32{%r1874, %r1875, %r1876, %r1877}, {%r1537, %r1538, %r1539, %r1540}, {%r1561, %r1562}, {%r2747, %r2746, %r2745, %r2744};

	// end inline asm
	st.local.v4.u32 	[%rd1+352], {%r1874, %r1875, %r1876, %r1877};
	// begin inline asm
	mma.sync.aligned.m16n8k32.row.col.s32.s8.s8.s32{%r1888, %r1889, %r1890, %r1891}, {%r1537, %r1538, %r1539, %r1540}, {%r1563, %r1564}, {%r2743, %r2742, %r2741, %r2740};

	// end inline asm
	st.local.v4.u32 	[%rd1+368], {%r1888, %r1889, %r1890, %r1891};
	// begin inline asm
	mma.sync.aligned.m16n8k32.row.col.s32.s8.s8.s32{%r1902, %r1903, %r1904, %r1905}, {%r1543, %r1544, %r1545, %r1546}, {%r1555, %r1556}, {%r2739, %r2738, %r2737, %r2736};

	// end inline asm
	st.local.v4.u32 	[%rd1+384], {%r1902, %r1903, %r1904, %r1905};
	// begin inline asm
	mma.sync.aligned.m16n8k32.row.col.s32.s8.s8.s32{%r1916, %r1917, %r1918, %r1919}, {%r1543, %r1544, %r1545, %r1546}, {%r1557, %r1558}, {%r2735, %r2734, %r2733, %r2732};

	// end inline asm
	st.local.v4.u32 	[%rd1+400], {%r1916, %r1917, %r1918, %r1919};
	// begin inline asm
	mma.sync.aligned.m16n8k32.row.col.s32.s8.s8.s32{%r1930, %r1931, %r1932, %r1933}, {%r1543, %r1544, %r1545, %r1546}, {%r1561, %r1562}, {%r2731, %r2730, %r2729, %r2728};

	// end inline asm
	st.local.v4.u32 	[%rd1+416], {%r1930, %r1931, %r1932, %r1933};
	// begin inline asm
	mma.sync.aligned.m16n8k32.row.col.s32.s8.s8.s32{%r1944, %r1945, %r1946, %r1947}, {%r1543, %r1544, %r1545, %r1546}, {%r1563, %r1564}, {%r2727, %r2726, %r2725, %r2724};

	// end inline asm
	st.local.v4.u32 	[%rd1+432], {%r1944, %r1945, %r1946, %r1947};
	// begin inline asm
	mma.sync.aligned.m16n8k32.row.col.s32.s8.s8.s32{%r1958, %r1959, %r1960, %r1961}, {%r1549, %r1550, %r1551, %r1552}, {%r1555, %r1556}, {%r2723, %r2722, %r2721, %r2720};

	// end inline asm
	st.local.v4.u32 	[%rd1+448], {%r1958, %r1959, %r1960, %r1961};
	// begin inline asm
	mma.sync.aligned.m16n8k32.row.col.s32.s8.s8.s32{%r1972, %r1973, %r1974, %r1975}, {%r1549, %r1550, %r1551, %r1552}, {%r1557, %r1558}, {%r2719, %r2718, %r2717, %r2716};

	// end inline asm
	st.local.v4.u32 	[%rd1+464], {%r1972, %r1973, %r1974, %r1975};
	// begin inline asm
	mma.sync.aligned.m16n8k32.row.col.s32.s8.s8.s32{%r1986, %r1987, %r1988, %r1989}, {%r1549, %r1550, %r1551, %r1552}, {%r1561, %r1562}, {%r2715, %r2714, %r2713, %r2712};

	// end inline asm
	st.local.v4.u32 	[%rd1+480], {%r1986, %r1987, %r1988, %r1989};
	// begin inline asm
	mma.sync.aligned.m16n8k32.row.col.s32.s8.s8.s32{%r2000, %r2001, %r2002, %r2003}, {%r1549, %r1550, %r1551, %r1552}, {%r1563, %r1564}, {%r2711, %r2710, %r2709, %r2708};

	// end inline asm
	st.local.v4.u32 	[%rd1+496], {%r2000, %r2001, %r2002, %r2003};
	add.s64 	%rd98, %rd111, 16896;
	// begin inline asm
	{ .reg .u64 addr; cvta.to.shared.u64 addr, %rd98; cvt.u32.u64 %r2014, addr; }

	// end inline asm
	// begin inline asm
	ldmatrix.sync.aligned.m8n8.x4.shared.b16{%r2015, %r2016, %r2017, %r2018}, [%r2014];

	// end inline asm
	add.s64 	%rd99, %rd111, 17920;
	// begin inline asm
	{ .reg .u64 addr; cvta.to.shared.u64 addr, %rd99; cvt.u32.u64 %r2020, addr; }

	// end inline asm
	// begin inline asm
	ldmatrix.sync.aligned.m8n8.x4.shared.b16{%r2021, %r2022, %r2023, %r2024}, [%r2020];

	// end inline asm
	add.s64 	%rd100, %rd111, 18944;
	// begin inline asm
	{ .reg .u64 addr; cvta.to.shared.u64 addr, %rd100; cvt.u32.u64 %r2026, addr; }

	// end inline asm
	// begin inline asm
	ldmatrix.sync.aligned.m8n8.x4.shared.b16{%r2027, %r2028, %r2029, %r2030}, [%r2026];

	// end inline asm
	add.s64 	%rd101, %rd111, 19968;
	// begin inline asm
	{ .reg .u64 addr; cvta.to.shared.u64 addr, %rd101; cvt.u32.u64 %r2032, addr; }

	// end inline asm
	// begin inline asm
	ldmatrix.sync.aligned.m8n8.x4.shared.b16{%r2033, %r2034, %r2035, %r2036}, [%r2032];

	// end inline asm
	add.s64 	%rd102, %rd111, 20992;
	// begin inline asm
	{ .reg .u64 addr; cvta.to.shared.u64 addr, %rd102; cvt.u32.u64 %r2038, addr; }

	// end inline asm
	// begin inline asm
	ldmatrix.sync.aligned.m8n8.x4.shared.b16{%r2039, %r2040, %r2041, %r2042}, [%r2038];

	// end inline asm
	add.s64 	%rd103, %rd111, 22016;
	// begin inline asm
	{ .reg .u64 addr; cvta.to.shared.u64 addr, %rd103; cvt.u32.u64 %r2044, addr; }

	// end inline asm
	// begin inline asm
	ldmatrix.sync.aligned.m8n8.x4.shared.b16{%r2045, %r2046, %r2047, %r2048}, [%r2044];

	// end inline asm
	add.s64 	%rd104, %rd111, 23040;
	// begin inline asm
	{ .reg .u64 addr; cvta.to.shared.u64 addr, %rd104; cvt.u32.u64 %r2050, addr; }

	// end inline asm
	// begin inline asm
	ldmatrix.sync.aligned.m8n8.x4.shared.b16{%r2051, %r2052, %r2053, %r2054}, [%r2050];

	// end inline asm
	add.s64 	%rd105, %rd111, 24064;
	// begin inline asm
	{ .reg .u64 addr; cvta.to.shared.u64 addr, %rd105; cvt.u32.u64 %r2056, addr; }

	// end inline asm
	// begin inline asm
	ldmatrix.sync.aligned.m8n8.x4.shared.b16{%r2057, %r2058, %r2059, %r2060}, [%r2056];

	// end inline asm
	add.s64 	%rd106, %rd4, 512;
	// begin inline asm
	{ .reg .u64 addr; cvta.to.shared.u64 addr, %rd106; cvt.u32.u64 %r2062, addr; }

	// end inline asm
	// begin inline asm
	ldmatrix.sync.aligned.m8n8.x4.shared.b16{%r2063, %r2064, %r2065, %r2066}, [%r2062];

	// end inline asm
	add.s64 	%rd107, %rd4, 1536;
	// begin inline asm
	{ .reg .u64 addr; cvta.to.shared.u64 addr, %rd107; cvt.u32.u64 %r2068, addr; }

	// end inline asm
	// begin inline asm
	ldmatrix.sync.aligned.m8n8.x4.shared.b16{%r2069, %r2070, %r2071, %r2072}, [%r2068];

	// end inline asm
	// begin inline asm
	mma.sync.aligned.m16n8k32.row.col.s32.s8.s8.s32{%r2074, %r2075, %r2076, %r2077}, {%r2015, %r2016, %r2017, %r2018}, {%r2063, %r2064}, {%r1566, %r1567, %r1568, %r1569};

	// end inline asm
	st.local.v4.u32 	[%rd1], {%r2074, %r2075, %r2076, %r2077};
	// begin inline asm
	mma.sync.aligned.m16n8k32.row.col.s32.s8.s8.s32{%r2088, %r2089, %r2090, %r2091}, {%r2015, %r2016, %r2017, %r2018}, {%r2065, %r2066}, {%r1580, %r1581, %r1582, %r1583};

	// end inline asm
	st.local.v4.u32 	[%rd1+16], {%r2088, %r2089, %r2090, %r2091};
	// begin inline asm
	mma.sync.aligned.m16n8k32.row.col.s32.s8.s8.s32{%r2102, %r2103, %r2104, %r2105}, {%r2015, %r2016, %r2017, %r2018}, {%r2069, %r2070}, {%r1594, %r1595, %r1596, %r1597};

	// end inline asm
	st.local.v4.u32 	[%rd1+32], {%r2102, %r2103, %r2104, %r2105};
	// begin inline asm
	mma.sync.aligned.m16n8k32.row.col.s32.s8.s8.s32{%r2116, %r2117, %r2118, %r2119}, {%r2015, %r2016, %r2017, %r2018}, {%r2071, %r2072}, {%r1608, %r1609, %r1610, %r1611};

	// end inline asm
	st.local.v4.u32 	[%rd1+48], {%r2116, %r2117, %r2118, %r2119};
	// begin inline asm
	mma.sync.aligned.m16n8k32.row.col.s32.s8.s8.s32{%r2130, %r2131, %r2132, %r2133}, {%r2021, %r2022, %r2023, %r2024}, {%r2063, %r2064}, {%r1622, %r1623, %r1624, %r1625};

	// end inline asm
	st.local.v4.u32 	[%rd1+64], {%r2130, %r2131, %r2132, %r2133};
	// begin inline asm
	mma.sync.aligned.m16n8k32.row.col.s32.s8.s8.s32{%r2144, %r2145, %r2146, %r2147}, {%r2021, %r2022, %r2023, %r2024}, {%r2065, %r2066}, {%r1636, %r1637, %r1638, %r1639};

	// end inline asm
	st.local.v4.u32 	[%rd1+80], {%r2144, %r2145, %r2146, %r2147};
	// begin inline asm
	mma.sync.aligned.m16n8k32.row.col.s32.s8.s8.s32{%r2158, %r2159, %r2160, %r2161}, {%r2021, %r2022, %r2023, %r2024}, {%r2069, %r2070}, {%r1650, %r1651, %r1652, %r1653};

	// end inline asm
	st.local.v4.u32 	[%rd1+96], {%r2158, %r2159, %r2160, %r2161};
	// begin inline asm
	mma.sync.aligned.m16n8k32.row.col.s32.s8.s8.s32{%r2172, %r2173, %r2174, %r2175}, {%r2021, %r2022, %r2023, %r2024}, {%r2071, %r2072}, {%r1664, %r1665, %r1666, %r1667};

	// end inline asm
	st.local.v4.u32 	[%rd1+112], {%r2172, %r2173, %r2174, %r2175};
	// begin inline asm
	mma.sync.aligned.m16n8k32.row.col.s32.s8.s8.s32{%r2186, %r2187, %r2188, %r2189}, {%r2027, %r2028, %r2029, %r2030}, {%r2063, %r2064}, {%r1678, %r1679, %r1680, %r1681};

	// end inline asm
	st.local.v4.u32 	[%rd1+128], {%r2186, %r2187, %r2188, %r2189};
	// begin inline asm
	mma.sync.aligned.m16n8k32.row.col.s32.s8.s8.s32{%r2200, %r2201, %r2202, %r2203}, {%r2027, %r2028, %r2029, %r2030}, {%r2065, %r2066}, {%r1692, %r1693, %r1694, %r1695};

	// end inline asm
	st.local.v4.u32 	[%rd1+144], {%r2200, %r2201, %r2202, %r2203};
	// begin inline asm
	mma.sync.aligned.m16n8k32.row.col.s32.s8.s8.s32{%r2214, %r2215, %r2216, %r2217}, {%r2027, %r2028, %r2029, %r2030}, {%r2069, %r2070}, {%r1706, %r1707, %r1708, %r1709};

	// end inline asm
	st.local.v4.u32 	[%rd1+160], {%r2214, %r2215, %r2216, %r2217};
	// begin inline asm
	mma.sync.aligned.m16n8k32.row.col.s32.s8.s8.s32{%r2228, %r2229, %r2230, %r2231}, {%r2027, %r2028, %r2029, %r2030}, {%r2071, %r2072}, {%r1720, %r1721, %r1722, %r1723};

	// end inline asm
	st.local.v4.u32 	[%rd1+176], {%r2228, %r2229, %r2230, %r2231};
	// begin inline asm
	mma.sync.aligned.m16n8k32.row.col.s32.s8.s8.s32{%r2242, %r2243, %r2244, %r2245}, {%r2033, %r2034, %r2035, %r2036}, {%r2063, %r2064}, {%r1734, %r1735, %r1736, %r1737};

	// end inline asm
	st.local.v4.u32 	[%rd1+192], {%r2242, %r2243, %r2244, %r2245};
	// begin inline asm
	mma.sync.aligned.m16n8k32.row.col.s32.s8.s8.s32{%r2256, %r2257, %r2258, %r2259}, {%r2033, %r2034, %r2035, %r2036}, {%r2065, %r2066}, {%r1748, %r1749, %r1750, %r1751};

	// end inline asm
	st.local.v4.u32 	[%rd1+208], {%r2256, %r2257, %r2258, %r2259};
	// begin inline asm
	mma.sync.aligned.m16n8k32.row.col.s32.s8.s8.s32{%r2270, %r2271, %r2272, %r2273}, {%r2033, %r2034, %r2035, %r2036}, {%r2069, %r2070}, {%r1762, %r1763, %r1764, %r1765};

	// end inline asm
	st.local.v4.u32 	[%rd1+224], {%r2270, %r2271, %r2272, %r2273};
	// begin inline asm
	mma.sync.aligned.m16n8k32.row.col.s32.s8.s8.s32{%r2284, %r2285, %r2286, %r2287}, {%r2033, %r2034, %r2035, %r2036}, {%r2071, %r2072}, {%r1776, %r1777, %r1778, %r1779};

	// end inline asm
	st.local.v4.u32 	[%rd1+240], {%r2284, %r2285, %r2286, %r2287};
	// begin inline asm
	mma.sync.aligned.m16n8k32.row.col.s32.s8.s8.s32{%r2298, %r2299, %r2300, %r2301}, {%r2039, %r2040, %r2041, %r2042}, {%r2063, %r2064}, {%r1790, %r1791, %r1792, %r1793};

	// end inline asm
	st.local.v4.u32 	[%rd1+256], {%r2298, %r2299, %r2300, %r2301};
	// begin inline asm
	mma.sync.aligned.m16n8k32.row.col.s32.s8.s8.s32{%r2312, %r2313, %r2314, %r2315}, {%r2039, %r2040, %r2041, %r2042}, {%r2065, %r2066}, {%r1804, %r1805, %r1806, %r1807};

	// end inline asm
	st.local.v4.u32 	[%rd1+272], {%r2312, %r2313, %r2314, %r2315};
	// begin inline asm
	mma.sync.aligned.m16n8k32.row.col.s32.s8.s8.s32{%r2326, %r2327, %r2328, %r2329}, {%r2039, %r2040, %r2041, %r2042}, {%r2069, %r2070}, {%r1818, %r1819, %r1820, %r1821};

	// end inline asm
	st.local.v4.u32 	[%rd1+288], {%r2326, %r2327, %r2328, %r2329};
	// begin inline asm
	mma.sync.aligned.m16n8k32.row.col.s32.s8.s8.s32{%r2340, %r2341, %r2342, %r2343}, {%r2039, %r2040, %r2041, %r2042}, {%r2071, %r2072}, {%r1832, %r1833, %r1834, %r1835};

	// end inline asm
	st.local.v4.u32 	[%rd1+304], {%r2340, %r2341, %r2342, %r2343};
	// begin inline asm
	mma.sync.aligned.m16n8k32.row.col.s32.s8.s8.s32{%r2354, %r2355, %r2356, %r2357}, {%r2045, %r2046, %r2047, %r2048}, {%r2063, %r2064}, {%r1846, %r1847, %r1848, %r1849};

	// end inline asm
	st.local.v4.u32 	[%rd1+320], {%r2354, %r2355, %r2356, %r2357};
	// begin inline asm
	mma.sync.aligned.m16n8k32.row.col.s32.s8.s8.s32{%r2368, %r2369, %r2370, %r2371}, {%r2045, %r2046, %r2047, %r2048}, {%r2065, %r2066}, {%r1860, %r1861, %r1862, %r1863};

	// end inline asm
	st.local.v4.u32 	[%rd1+336], {%r2368, %r2369, %r2370, %r2371};
	// begin inline asm
	mma.sync.aligned.m16n8k32.row.col.s32.s8.s8.s32{%r2382, %r2383, %r2384, %r2385}, {%r2045, %r2046, %r2047, %r2048}, {%r2069, %r2070}, {%r1874, %r1875, %r1876, %r1877};

	// end inline asm
	st.local.v4.u32 	[%rd1+352], {%r2382, %r2383, %r2384, %r2385};
	// begin inline asm
	mma.sync.aligned.m16n8k32.row.col.s32.s8.s8.s32{%r2396, %r2397, %r2398, %r2399}, {%r2045, %r2046, %r2047, %r2048}, {%r2071, %r2072}, {%r1888, %r1889, %r1890, %r1891};

	// end inline asm
	st.local.v4.u32 	[%rd1+368], {%r2396, %r2397, %r2398, %r2399};
	// begin inline asm
	mma.sync.aligned.m16n8k32.row.col.s32.s8.s8.s32{%r2410, %r2411, %r2412, %r2413}, {%r2051, %r2052, %r2053, %r2054}, {%r2063, %r2064}, {%r1902, %r1903, %r1904, %r1905};

	// end inline asm
	st.local.v4.u32 	[%rd1+384], {%r2410, %r2411, %r2412, %r2413};
	// begin inline asm
	mma.sync.aligned.m16n8k32.row.col.s32.s8.s8.s32{%r2424, %r2425, %r2426, %r2427}, {%r2051, %r2052, %r2053, %r2054}, {%r2065, %r2066}, {%r1916, %r1917, %r1918, %r1919};

	// end inline asm
	st.local.v4.u32 	[%rd1+400], {%r2424, %r2425, %r2426, %r2427};
	// begin inline asm
	mma.sync.aligned.m16n8k32.row.col.s32.s8.s8.s32{%r2438, %r2439, %r2440, %r2441}, {%r2051, %r2052, %r2053, %r2054}, {%r2069, %r2070}, {%r1930, %r1931, %r1932, %r1933};

	// end inline asm
	st.local.v4.u32 	[%rd1+416], {%r2438, %r2439, %r2440, %r2441};
	// begin inline asm
	mma.sync.aligned.m16n8k32.row.col.s32.s8.s8.s32{%r2452, %r2453, %r2454, %r2455}, {%r2051, %r2052, %r2053, %r2054}, {%r2071, %r2072}, {%r1944, %r1945, %r1946, %r1947};

	// end inline asm
	st.local.v4.u32 	[%rd1+432], {%r2452, %r2453, %r2454, %r2455};
	// begin inline asm
	mma.sync.aligned.m16n8k32.row.col.s32.s8.s8.s32{%r2466, %r2467, %r2468, %r2469}, {%r2057, %r2058, %r2059, %r2060}, {%r2063, %r2064}, {%r1958, %r1959, %r1960, %r1961};

	// end inline asm
	st.local.v4.u32 	[%rd1+448], {%r2466, %r2467, %r2468, %r2469};
	// begin inline asm
	mma.sync.aligned.m16n8k32.row.col.s32.s8.s8.s32{%r2480, %r2481, %r2482, %r2483}, {%r2057, %r2058, %r2059, %r2060}, {%r2065, %r2066}, {%r1972, %r1973, %r1974, %r1975};

	// end inline asm
	st.local.v4.u32 	[%rd1+464], {%r2480, %r2481, %r2482, %r2483};
	// begin inline asm
	mma.sync.aligned.m16n8k32.row.col.s32.s8.s8.s32{%r2494, %r2495, %r2496, %r2497}, {%r2057, %r2058, %r2059, %r2060}, {%r2069, %r2070}, {%r1986, %r1987, %r1988, %r1989};

	// end inline asm
	st.local.v4.u32 	[%rd1+480], {%r2494, %r2495, %r2496, %r2497};
	// begin inline asm
	mma.sync.aligned.m16n8k32.row.col.s32.s8.s8.s32{%r2508, %r2509, %r2510, %r2511}, {%r2057, %r2058, %r2059, %r2060}, {%r2071, %r2072}, {%r2000, %r2001, %r2002, %r2003};

	// end inline asm
	st.local.v4.u32 	[%rd1+496], {%r2508, %r2509, %r2510, %r2511};
	and.b32  	%r2616, %r19, 496;
	mad.lo.s32 	%r2617, %r10, -256000, %r16;
	add.s32 	%r2618, %r2617, %r2616;
	add.s32 	%r2619, %r2617, %r19;
	shl.b32 	%r2620, %r10, 21;
	and.b32  	%r2621, %r18, 507904;
	shl.b32 	%r2622, %r2706, 6;
	shl.b32 	%r2623, %r11, 5;
	shl.b32 	%r2624, %r12, 2;
	and.b32  	%r2625, %r2624, 12;
	or.b32  	%r2626, %r2623, %r2620;
	or.b32  	%r2627, %r2626, %r2621;
	or.b32  	%r2628, %r2627, %r2625;
	add.s32 	%r2629, %r2628, %r2622;
	add.s32 	%r285, %r2629, %r15;
	shl.b32 	%r2630, %r2619, 2;
	add.s32 	%r286, %r2615, %r2630;
	shl.b32 	%r2631, %r12, 1;
	and.b32  	%r2632, %r2631, 6;
	add.s32 	%r2633, %r2618, %r2632;
	shl.b32 	%r2634, %r2633, 2;
	add.s32 	%r287, %r2615, %r2634;
	cvta.to.global.u64 	%rd5, %rd114;
	mov.b32 	%r2837, 0;
$L__BB0_12:
	shl.b32 	%r2635, %r2837, 18;
	add.s32 	%r2636, %r285, %r2635;
	bar.sync 	0;
	ld.local.v4.u32 	{%r2637, %r2638, %r2639, %r2640}, [%rd115+-32];
	st.shared.u32 	[%r287], %r2637;
	st.shared.u32 	[%r287+4], %r2638;
	st.shared.u32 	[%r287+512], %r2639;
	st.shared.u32 	[%r287+516], %r2640;
	ld.local.v4.u32 	{%r2641, %r2642, %r2643, %r2644}, [%rd115+-16];
	st.shared.u32 	[%r287+32], %r2641;
	st.shared.u32 	[%r287+36], %r2642;
	st.shared.u32 	[%r287+544], %r2643;
	st.shared.u32 	[%r287+548], %r2644;
	bar.sync 	0;
	ld.shared.v4.u32 	{%r2645, %r2646, %r2647, %r2648}, [%r286];
	and.b32  	%r2649, %r2645, 255;
	shl.b32 	%r2650, %r2646, 8;
	and.b32  	%r2651, %r2650, 65280;
	or.b32  	%r2652, %r2651, %r2649;
	shl.b32 	%r2653, %r2647, 16;
	and.b32  	%r2654, %r2653, 16711680;
	or.b32  	%r2655, %r2652, %r2654;
	shl.b32 	%r2656, %r2648, 24;
	or.b32  	%r2657, %r2655, %r2656;
	cvt.s64.s32 	%rd112, %r2636;
	add.s64 	%rd113, %rd5, %rd112;
	st.global.u32 	[%rd113], %r2657;
	ld.shared.v4.u32 	{%r2658, %r2659, %r2660, %r2661}, [%r286+512];
	and.b32  	%r2662, %r2658, 255;
	shl.b32 	%r2663, %r2659, 8;
	and.b32  	%r2664, %r2663, 65280;
	or.b32  	%r2665, %r2664, %r2662;
	shl.b32 	%r2666, %r2660, 16;
	and.b32  	%r2667, %r2666, 16711680;
	or.b32  	%r2668, %r2665, %r2667;
	shl.b32 	%r2669, %r2661, 24;
	or.b32  	%r2670, %r2668, %r2669;
	st.global.u32 	[%rd113+131072], %r2670;
	bar.sync 	0;
	ld.local.v4.u32 	{%r2671, %r2672, %r2673, %r2674}, [%rd115];
	st.shared.u32 	[%r287], %r2671;
	st.shared.u32 	[%r287+4], %r2672;
	st.shared.u32 	[%r287+512], %r2673;
	st.shared.u32 	[%r287+516], %r2674;
	ld.local.v4.u32 	{%r2675, %r2676, %r2677, %r2678}, [%rd115+16];
	st.shared.u32 	[%r287+32], %r2675;
	st.shared.u32 	[%r287+36], %r2676;
	st.shared.u32 	[%r287+544], %r2677;
	st.shared.u32 	[%r287+548], %r2678;
	bar.sync 	0;
	ld.shared.v4.u32 	{%r2679, %r2680, %r2681, %r2682}, [%r286];
	and.b32  	%r2683, %r2679, 255;
	shl.b32 	%r2684, %r2680, 8;
	and.b32  	%r2685, %r2684, 65280;
	or.b32  	%r2686, %r2685, %r2683;
	shl.b32 	%r2687, %r2681, 16;
	and.b32  	%r2688, %r2687, 16711680;
	or.b32  	%r2689, %r2686, %r2688;
	shl.b32 	%r2690, %r2682, 24;
	or.b32  	%r2691, %r2689, %r2690;
	st.global.u32 	[%rd113+16], %r2691;
	ld.shared.v4.u32 	{%r2692, %r2693, %r2694, %r2695}, [%r286+512];
	and.b32  	%r2696, %r2692, 255;
	shl.b32 	%r2697, %r2693, 8;
	and.b32  	%r2698, %r2697, 65280;
	or.b32  	%r2699, %r2698, %r2696;
	shl.b32 	%r2700, %r2694, 16;
	and.b32  	%r2701, %r2700, 16711680;
	or.b32  	%r2702, %r2699, %r2701;
	shl.b32 	%r2703, %r2695, 24;
	or.b32  	%r2704, %r2702, %r2703;
	st.global.u32 	[%rd113+131088], %r2704;
	add.s32 	%r2837, %r2837, 1;
	add.s64 	%rd115, %rd115, 64;
	setp.ne.s32 	%p7, %r2837, 8;
	@%p7 bra 	$L__BB0_12;
	ret;

}


// ===== COMPILED SASS (sm_100) =====

	.target	sm_100

	.elftype	@"ET_EXEC"


//--------------------- .note.nv.tkinfo           --------------------------
	.section	.note.nv.tkinfo,"",@"SHT_NOTE"
	.sectionflags	@"SHF_NOTE_NV_TKINFO"
	.tkinfo
        /*0018*/ 	.word	0x00000002
        /*0030*/ 	.string	""
        /*0030*/ 	.string	"ptxas"
        /*0030*/ 	.string	"Cuda compilation tools, release 13.0, V13.0.88"
        /*0030*/ 	.string	"Build cuda_13.0.r13.0/compiler.36424714_0"
        /*0030*/ 	.string	"-arch sm_100 -m 64 "



//--------------------- .note.nv.cuinfo           --------------------------
	.section	.note.nv.cuinfo,"",@"SHT_NOTE"
	.sectionflags	@"SHF_NOTE_NV_CUINFO"
        /*0018*/ 	.short	0x0002
        /*001a*/ 	.short	0x0064
        /*001c*/ 	.short	0x0082
	.zero		2


//--------------------- .nv.info                  --------------------------
	.section	.nv.info,"",@"SHT_CUDA_INFO"
	.align	4


	//----- nvinfo : EIATTR_REGCOUNT
	.align		4
        /*0000*/ 	.byte	0x04, 0x2f
        /*0002*/ 	.short	(.L_1 - .L_0)
	.align		4
.L_0:
        /*0004*/ 	.word	index@(default_function_kernel)
        /*0008*/ 	.word	0x000000ff


	//----- nvinfo : EIATTR_FRAME_SIZE
	.align		4
.L_1:
        /*000c*/ 	.byte	0x04, 0x11
        /*000e*/ 	.short	(.L_3 - .L_2)
	.align		4
.L_2:
        /*0010*/ 	.word	index@(default_function_kernel)
        /*0014*/ 	.word	0x00000250


	//----- nvinfo : EIATTR_MIN_STACK_SIZE
	.align		4
.L_3:
        /*0018*/ 	.byte	0x04, 0x12
        /*001a*/ 	.short	(.L_5 - .L_4)
	.align		4
.L_4:
        /*001c*/ 	.word	index@(default_function_kernel)
        /*0020*/ 	.word	0x00000250
.L_5:


//--------------------- .nv.compat                --------------------------
	.section	.nv.compat,"",@"SHT_CUDA_COMPAT_INFO"
	.align	4
        /*0000*/ 	.byte	0x02, 0x09, 0x00, 0x00, 0x02, 0x02, 0x01, 0x00, 0x02, 0x05, 0x05, 0x00, 0x03, 0x07, 0x01, 0x01
        /*0010*/ 	.byte	0x02, 0x03, 0x00, 0x00, 0x02, 0x06, 0x01, 0x00, 0x04, 0x0b, 0x08, 0x00, 0x01, 0x00, 0x00, 0x00
        /*0020*/ 	.byte	0x00, 0x00, 0x00, 0x00


//--------------------- .nv.info.default_function_kernel --------------------------
	.section	.nv.info.default_function_kernel,"",@"SHT_CUDA_INFO"
	.sectionflags	@""
	.align	4


	//----- nvinfo : EIATTR_CUDA_API_VERSION
	.align		4
        /*0000*/ 	.byte	0x04, 0x37
        /*0002*/ 	.short	(.L_7 - .L_6)
.L_6:
        /*0004*/ 	.word	0x00000082


	//----- nvinfo : EIATTR_KPARAM_INFO
	.align		4
.L_7:
        /*0008*/ 	.byte	0x04, 0x17
        /*000a*/ 	.short	(.L_9 - .L_8)
.L_8:
        /*000c*/ 	.word	0x00000000
        /*0010*/ 	.short	0x0002
        /*0012*/ 	.short	0x0010
        /*0014*/ 	.byte	0x00, 0xf5, 0x21, 0x00


	//----- nvinfo : EIATTR_KPARAM_INFO
	.align		4
.L_9:
        /*0018*/ 	.byte	0x04, 0x17
        /*001a*/ 	.short	(.L_11 - .L_10)
.L_10:
        /*001c*/ 	.word	0x00000000
        /*0020*/ 	.short	0x0001
        /*0022*/ 	.short	0x0008
        /*0024*/ 	.byte	0x00, 0xf5, 0x21, 0x00


	//----- nvinfo : EIATTR_KPARAM_INFO
	.align		4
.L_11:
        /*0028*/ 	.byte	0x04, 0x17
        /*002a*/ 	.short	(.L_13 - .L_12)
.L_12:
        /*002c*/ 	.word	0x00000000
        /*0030*/ 	.short	0x0000
        /*0032*/ 	.short	0x0000
        /*0034*/ 	.byte	0x00, 0xf5, 0x21, 0x00


	//----- nvinfo : EIATTR_SPARSE_MMA_MASK
	.align		4
.L_13:
        /*0038*/ 	.byte	0x03, 0x50
        /*003a*/ 	.short	0x0000


	//----- nvinfo : EIATTR_MAXREG_COUNT
	.align		4
        /*003c*/ 	.byte	0x03, 0x1b
        /*003e*/ 	.short	0x00ff


	//----- nvinfo : EIATTR_NUM_BARRIERS
	.align		4
        /*0040*/ 	.byte	0x02, 0x4c
        /*0042*/ 	.byte	0x01
	.zero		1


	//----- nvinfo : EIATTR_ANNOTATIONS
	.align		4
        /*0044*/ 	.byte	0x04, 0x55
        /*0046*/ 	.short	(.L_15 - .L_14)


	//   ....[0]....
.L_14:
        /*0048*/ 	.word	0x00000001
        /*004c*/ 	.byte	0x90, 0x05, 0x00, 0x00, 0x01, 0x00, 0x00, 0x00, 0x00, 0x07, 0x00, 0x00, 0x01, 0x00, 0x00, 0x00
        /* <DEDUP_REMOVED lines=16> */
        /*015c*/ 	.byte	0xa0, 0x2f, 0x00, 0x00, 0x01, 0x00, 0x00, 0x00, 0xb0, 0x2f, 0x00, 0x00


	//----- nvinfo : EIATTR_MERCURY_ISA_VERSION
	.align		4
.L_15:
        /*0168*/ 	.byte	0x03, 0x5f
        /*016a*/ 	.short	0x0101


	//----- nvinfo : EIATTR_VRC_CTA_INIT_COUNT
	.align		4
        /*016c*/ 	.byte	0x02, 0x4a
	.zero		1
	.zero		1


	//----- nvinfo : EIATTR_EXIT_INSTR_OFFSETS
	.align		4
        /*0170*/ 	.byte	0x04, 0x1c
        /*0172*/ 	.short	(.L_17 - .L_16)


	//   ....[0]....
.L_16:
        /*0174*/ 	.word	0x000046e0


	//----- nvinfo : EIATTR_MAX_THREADS
	.align		4
.L_17:
        /*0178*/ 	.byte	0x04, 0x05
        /*017a*/ 	.short	(.L_19 - .L_18)
.L_18:
        /*017c*/ 	.word	0x00000080
        /*0180*/ 	.word	0x00000001
        /*0184*/ 	.word	0x00000001


	//----- nvinfo : EIATTR_CBANK_PARAM_SIZE
	.align		4
.L_19:
        /*0188*/ 	.byte	0x03, 0x19
        /*018a*/ 	.short	0x0018


	//----- nvinfo : EIATTR_PARAM_CBANK
	.align		4
        /*018c*/ 	.byte	0x04, 0x0a
        /*018e*/ 	.short	(.L_21 - .L_20)
	.align		4
.L_20:
        /*0190*/ 	.word	index@(.nv.constant0.default_function_kernel)
        /*0194*/ 	.short	0x0380
        /*0196*/ 	.short	0x0018


	//----- nvinfo : EIATTR_SW_WAR
	.align		4
.L_21:
        /*0198*/ 	.byte	0x04, 0x36
        /*019a*/ 	.short	(.L_23 - .L_22)
.L_22:
        /*019c*/ 	.word	0x00000008
.L_23:


//--------------------- .nv.callgraph             --------------------------
	.section	.nv.callgraph,"",@"SHT_CUDA_CALLGRAPH"
	.align	4
	.sectionentsize	8
	.align		4
        /*0000*/ 	.word	0x00000000
	.align		4
        /*0004*/ 	.word	0xffffffff
	.align		4
        /*0008*/ 	.word	0x00000000
	.align		4
        /*000c*/ 	.word	0xfffffffe
	.align		4
        /*0010*/ 	.word	0x00000000
	.align		4
        /*0014*/ 	.word	0xfffffffd
	.align		4
        /*0018*/ 	.word	0x00000000
	.align		4
        /*001c*/ 	.word	0xfffffffc


//--------------------- .text.default_function_kernel --------------------------
	.section	.text.default_function_kernel,"ax",@progbits
	.align	128
        .global         default_function_kernel
        .type           default_function_kernel,@function
        .size           default_function_kernel,(.L_x_6 - default_function_kernel)
        .other          default_function_kernel,@"STO_CUDA_ENTRY STV_DEFAULT"
default_function_kernel:
.text.default_function_kernel:
[----:B------:R-:W1:Y:S08]  /*0000*/  LDC R1, c[0x0][0x37c] ;  /* 0x0000df00ff017b82 */ /* 0x000e700000000800 */
[----:B------:R-:W2:Y:S01]  /*0010*/  LDC R11, c[0x0][0x370] ;  /* 0x0000dc00ff0b7b82 */ /* 0x000ea20000000800 */
[----:B------:R-:W3:Y:S01]  /*0020*/  S2R R4, SR_CTAID.Y ;  /* 0x0000000000047919 */ /* 0x000ee20000002600 */
[----:B------:R-:W-:Y:S01]  /*0030*/  IMAD.MOV.U32 R2, RZ, RZ, RZ ;  /* 0x000000ffff027224 */ /* 0x000fe200078e00ff */
[----:B------:R-:W4:Y:S01]  /*0040*/  LDCU.64 UR8, c[0x0][0x358] ;  /* 0x00006b00ff0877ac */ /* 0x000f220008000a00 */
[----:B-1----:R-:W-:-:S04]  /*0050*/  VIADD R1, R1, 0xfffffdb0 ;  /* 0xfffffdb001017836 */ /* 0x002fc80000000000 */
[----:B------:R-:W3:Y:S08]  /*0060*/  S2UR UR4, SR_CTAID.X ;  /* 0x00000000000479c3 */ /* 0x000ef00000002500 */
[----:B------:R-:W1:Y:S01]  /*0070*/  LDC R6, c[0x0][0x374] ;  /* 0x0000dd00ff067b82 */ /* 0x000e620000000800 */
[----:B--2---:R-:W-:-:S04]  /*0080*/  IMAD R5, R11, 0xa, RZ ;  /* 0x0000000a0b057824 */ /* 0x004fc800078e02ff */
[----:B------:R-:W2:Y:S01]  /*0090*/  I2F.U32.RP R0, R5 ;  /* 0x0000000500007306 */ /* 0x000ea20000209000 */
[----:B------:R-:W-:-:S07]  /*00a0*/  IMAD.MOV R7, RZ, RZ, -R5 ;  /* 0x000000ffff077224 */ /* 0x000fce00078e0a05 */
[----:B--2---:R-:W2:Y:S02]  /*00b0*/  MUFU.RCP R0, R0 ;  /* 0x0000000000007308 */ /* 0x004ea40000001000 */
[----:B--2---:R-:W-:Y:S02]  /*00c0*/  VIADD R3, R0, 0xffffffe ;  /* 0x0ffffffe00037836 */ /* 0x004fe40000000000 */
[----:B---3--:R-:W-:-:S04]  /*00d0*/  IMAD R0, R11, R4, UR4 ;  /* 0x000000040b007e24 */ /* 0x008fc8000f8e0204 */
[----:B------:R-:W2:Y:S02]  /*00e0*/  F2I.FTZ.U32.TRUNC.NTZ R3, R3 ;  /* 0x0000000300037305 */ /* 0x000ea4000021f000 */
[----:B--2---:R-:W-:-:S04]  /*00f0*/  IMAD R7, R7, R3, RZ ;  /* 0x0000000307077224 */ /* 0x004fc800078e02ff */
[----:B------:R-:W-:-:S04]  /*0100*/  IMAD.HI.U32 R7, R3, R7, R2 ;  /* 0x0000000703077227 */ /* 0x000fc800078e0002 */
[----:B-1----:R-:W-:Y:S02]  /*0110*/  VIADD R2, R6, 0xa ;  /* 0x0000000a06027836 */ /* 0x002fe40000000000 */
[----:B------:R-:W-:-:S04]  /*0120*/  IMAD.HI.U32 R9, R7, R0, RZ ;  /* 0x0000000007097227 */ /* 0x000fc800078e00ff */
[----:B------:R-:W-:Y:S02]  /*0130*/  IMAD R2, R11, R2, -0x1 ;  /* 0xffffffff0b027424 */ /* 0x000fe400078e0202 */
[----:B------:R-:W-:Y:S02]  /*0140*/  IMAD.MOV R4, RZ, RZ, -R9 ;  /* 0x000000ffff047224 */ /* 0x000fe400078e0a09 */
[----:B------:R-:W-:-:S04]  /*0150*/  IMAD.HI.U32 R7, R7, R2, RZ ;  /* 0x0000000207077227 */ /* 0x000fc800078e00ff */
[----:B------:R-:W-:Y:S02]  /*0160*/  IMAD R4, R5, R4, R0 ;  /* 0x0000000405047224 */ /* 0x000fe400078e0200 */
[----:B------:R-:W-:-:S03]  /*0170*/  IMAD.MOV R3, RZ, RZ, -R7 ;  /* 0x000000ffff037224 */ /* 0x000fc600078e0a07 */
[----:B------:R-:W-:Y:S01]  /*0180*/  ISETP.GE.U32.AND P2, PT, R4, R5, PT ;  /* 0x000000050400720c */ /* 0x000fe20003f46070 */
[----:B------:R-:W-:-:S05]  /*0190*/  IMAD R2, R5, R3, R2 ;  /* 0x0000000305027224 */ /* 0x000fca00078e0202 */
[----:B------:R-:W-:-:S07]  /*01a0*/  ISETP.GE.U32.AND P0, PT, R2, R5, PT ;  /* 0x000000050200720c */ /* 0x000fce0003f06070 */
[--C-:B------:R-:W-:Y:S02]  /*01b0*/  @P2 IMAD.IADD R4, R4, 0x1, -R5.reuse ;  /* 0x0000000104042824 */ /* 0x100fe400078e0a05 */
[----:B------:R-:W-:Y:S01]  /*01c0*/  @P2 VIADD R9, R9, 0x1 ;  /* 0x0000000109092836 */ /* 0x000fe20000000000 */
[----:B------:R-:W-:Y:S02]  /*01d0*/  ISETP.NE.U32.AND P2, PT, R5, RZ, PT ;  /* 0x000000ff0500720c */ /* 0x000fe40003f45070 */
[----:B------:R-:W-:Y:S01]  /*01e0*/  ISETP.GE.U32.AND P3, PT, R4, R5, PT ;  /* 0x000000050400720c */ /* 0x000fe20003f66070 */
[----:B------:R-:W-:Y:S02]  /*01f0*/  @P0 IMAD.IADD R2, R2, 0x1, -R5 ;  /* 0x0000000102020824 */ /* 0x000fe400078e0a05 */
[----:B------:R-:W-:-:S03]  /*0200*/  @P0 VIADD R7, R7, 0x1 ;  /* 0x0000000107070836 */ /* 0x000fc60000000000 */
[-C--:B------:R-:W-:Y:S02]  /*0210*/  ISETP.GE.U32.AND P1, PT, R2, R5.reuse, PT ;  /* 0x000000050200720c */ /* 0x080fe40003f26070 */
[----:B------:R-:W-:-:S05]  /*0220*/  LOP3.LUT R2, RZ, R5, RZ, 0x33, !PT ;  /* 0x00000005ff027212 */ /* 0x000fca00078e33ff */
[----:B------:R-:W-:-:S05]  /*0230*/  @P3 VIADD R9, R9, 0x1 ;  /* 0x0000000109093836 */ /* 0x000fca0000000000 */
[----:B------:R-:W-:Y:S01]  /*0240*/  SEL R9, R2, R9, !P2 ;  /* 0x0000000902097207 */ /* 0x000fe20005000000 */
[----:B------:R-:W-:-:S03]  /*0250*/  @P1 VIADD R7, R7, 0x1 ;  /* 0x0000000107071836 */ /* 0x000fc60000000000 */
[C---:B------:R-:W-:Y:S01]  /*0260*/  LOP3.LUT R4, R9.reuse, 0x1, RZ, 0xc0, !PT ;  /* 0x0000000109047812 */ /* 0x040fe200078ec0ff */
[----:B------:R-:W-:Y:S01]  /*0270*/  VIADD R3, R9, 0x1 ;  /* 0x0000000109037836 */ /* 0x000fe20000000000 */
[----:B------:R-:W-:Y:S02]  /*0280*/  SEL R2, R2, R7, !P2 ;  /* 0x0000000702027207 */ /* 0x000fe40005000000 */
[----:B------:R-:W-:Y:S01]  /*0290*/  ISETP.NE.U32.AND P3, PT, R4, 0x1, PT ;  /* 0x000000010400780c */ /* 0x000fe20003f65070 */
[----:B------:R-:W-:Y:S01]  /*02a0*/  IMAD.MOV.U32 R4, RZ, RZ, 0xa ;  /* 0x0000000aff047424 */ /* 0x000fe200078e00ff */
[----:B------:R-:W-:-:S13]  /*02b0*/  ISETP.GE.U32.AND P0, PT, R3, R2, PT ;  /* 0x000000020300720c */ /* 0x000fda0003f06070 */
[----:B----4-:R-:W-:Y:S05]  /*02c0*/  @!P0 BRA `(.L_x_0) ;  /* 0x0000000000508947 */ /* 0x010fea0003800000 */
[----:B------:R-:W1:Y:S01]  /*02d0*/  I2F.U32.RP R4, R11 ;  /* 0x0000000b00047306 */ /* 0x000e620000209000 */
[----:B------:R-:W-:Y:S01]  /*02e0*/  IMAD R6, R9, -0xa, R6 ;  /* 0xfffffff609067824 */ /* 0x000fe200078e0206 */
[----:B------:R-:W-:-:S06]  /*02f0*/  ISETP.NE.U32.AND P2, PT, R11, RZ, PT ;  /* 0x000000ff0b00720c */ /* 0x000fcc0003f45070 */
[----:B-1----:R-:W1:Y:S02]  /*0300*/  MUFU.RCP R4, R4 ;  /* 0x0000000400047308 */ /* 0x002e640000001000 */
[----:B-1----:R-:W-:-:S06]  /*0310*/  VIADD R3, R4, 0xffffffe ;  /* 0x0ffffffe04037836 */ /* 0x002fcc0000000000 */
[----:B------:R-:W1:Y:S02]  /*0320*/  F2I.FTZ.U32.TRUNC.NTZ R3, R3 ;  /* 0x0000000300037305 */ /* 0x000e64000021f000 */
[----:B-1----:R-:W-:-:S04]  /*0330*/  IMAD.MOV R2, RZ, RZ, -R3 ;  /* 0x000000ffff027224 */ /* 0x002fc800078e0a03 */
[----:B------:R-:W-:Y:S02]  /*0340*/  IMAD R5, R2, R11, RZ ;  /* 0x0000000b02057224 */ /* 0x000fe400078e02ff */
[----:B------:R-:W-:-:S04]  /*0350*/  IMAD.MOV.U32 R2, RZ, RZ, RZ ;  /* 0x000000ffff027224 */ /* 0x000fc800078e00ff */
[----:B------:R-:W-:-:S04]  /*0360*/  IMAD.HI.U32 R5, R3, R5, R2 ;  /* 0x0000000503057227 */ /* 0x000fc800078e0002 */
[----:B------:R-:W-:-:S04]  /*0370*/  IMAD R2, R11, R6, RZ ;  /* 0x000000060b027224 */ /* 0x000fc800078e02ff */
[----:B------:R-:W-:-:S04]  /*0380*/  IMAD.HI.U32 R4, R5, R2, RZ ;  /* 0x0000000205047227 */ /* 0x000fc800078e00ff */
[----:B------:R-:W-:-:S04]  /*0390*/  IMAD.MOV R5, RZ, RZ, -R4 ;  /* 0x000000ffff057224 */ /* 0x000fc800078e0a04 */
[----:B------:R-:W-:-:S05]  /*03a0*/  IMAD R2, R11, R5, R2 ;  /* 0x000000050b027224 */ /* 0x000fca00078e0202 */
[----:B------:R-:W-:-:S13]  /*03b0*/  ISETP.GE.U32.AND P0, PT, R2, R11, PT ;  /* 0x0000000b0200720c */ /* 0x000fda0003f06070 */
[----:B------:R-:W-:Y:S02]  /*03c0*/  @P0 IMAD.IADD R2, R2, 0x1, -R11 ;  /* 0x0000000102020824 */ /* 0x000fe400078e0a0b */
[----:B------:R-:W-:-:S03]  /*03d0*/  @P0 VIADD R4, R4, 0x1 ;  /* 0x0000000104040836 */ /* 0x000fc60000000000 */
[----:B------:R-:W-:-:S13]  /*03e0*/  ISETP.GE.U32.AND P1, PT, R2, R11, PT ;  /* 0x0000000b0200720c */ /* 0x000fda0003f26070 */
[----:B------:R-:W-:Y:S01]  /*03f0*/  @P1 VIADD R4, R4, 0x1 ;  /* 0x0000000104041836 */ /* 0x000fe20000000000 */
[----:B------:R-:W-:-:S07]  /*0400*/  @!P2 LOP3.LUT R4, RZ, R11, RZ, 0x33, !PT ;  /* 0x0000000bff04a212 */ /* 0x000fce00078e33ff */
.L_x_0:
[----:B------:R-:W-:Y:S05]  /*0410*/  @P3 BRA `(.L_x_1) ;  /* 0x0000000000643947 */ /* 0x000fea0003800000 */
[----:B------:R-:W1:Y:S01]  /*0420*/  I2F.U32.RP R6, R4 ;  /* 0x0000000400067306 */ /* 0x000e620000209000 */
[----:B------:R-:W-:-:S04]  /*0430*/  IMAD R5, R9, R11, RZ ;  /* 0x0000000b09057224 */ /* 0x000fc800078e02ff */
[----:B------:R-:W-:-:S03]  /*0440*/  IMAD R5, R5, -0xa, R0 ;  /* 0xfffffff605057824 */ /* 0x000fc600078e0200 */
[----:B-1----:R-:W1:Y:S02]  /*0450*/  MUFU.RCP R6, R6 ;  /* 0x0000000600067308 */ /* 0x002e640000001000 */
[----:B-1----:R-:W-:-:S06]  /*0460*/  VIADD R2, R6, 0xffffffe ;  /* 0x0ffffffe06027836 */ /* 0x002fcc0000000000 */
[----:B------:R1:W2:Y:S02]  /*0470*/  F2I.FTZ.U32.TRUNC.NTZ R3, R2 ;  /* 0x0000000200037305 */ /* 0x0002a4000021f000 */
[----:B-1----:R-:W-:Y:S02]  /*0480*/  IMAD.MOV.U32 R2, RZ, RZ, RZ ;  /* 0x000000ffff027224 */ /* 0x002fe400078e00ff */
[----:B--2---:R-:W-:-:S04]  /*0490*/  IMAD.MOV R7, RZ, RZ, -R3 ;  /* 0x000000ffff077224 */ /* 0x004fc800078e0a03 */
[----:B------:R-:W-:-:S04]  /*04a0*/  IMAD R7, R7, R4, RZ ;  /* 0x0000000407077224 */ /* 0x000fc800078e02ff */
[----:B------:R-:W-:Y:S01]  /*04b0*/  IMAD.HI.U32 R8, R3, R7, R2 ;  /* 0x0000000703087227 */ /* 0x000fe200078e0002 */
[----:B------:R-:W-:-:S05]  /*04c0*/  LOP3.LUT R3, RZ, R4, RZ, 0x33, !PT ;  /* 0x00000004ff037212 */ /* 0x000fca00078e33ff */
[----:B------:R-:W-:-:S04]  /*04d0*/  IMAD.HI.U32 R8, R8, R5, RZ ;  /* 0x0000000508087227 */ /* 0x000fc800078e00ff */
[----:B------:R-:W-:-:S04]  /*04e0*/  IMAD.MOV R0, RZ, RZ, -R8 ;  /* 0x000000ffff007224 */ /* 0x000fc800078e0a08 */
[----:B------:R-:W-:-:S05]  /*04f0*/  IMAD R5, R4, R0, R5 ;  /* 0x0000000004057224 */ /* 0x000fca00078e0205 */
[----:B------:R-:W-:-:S13]  /*0500*/  ISETP.GE.U32.AND P0, PT, R5, R4, PT ;  /* 0x000000040500720c */ /* 0x000fda0003f06070 */
[----:B------:R-:W-:Y:S02]  /*0510*/  @P0 IMAD.IADD R5, R5, 0x1, -R4 ;  /* 0x0000000105050824 */ /* 0x000fe400078e0a04 */
[----:B------:R-:W-:Y:S01]  /*0520*/  @P0 VIADD R8, R8, 0x1 ;  /* 0x0000000108080836 */ /* 0x000fe20000000000 */
[----:B------:R-:W-:Y:S02]  /*0530*/  ISETP.NE.U32.AND P0, PT, R4, RZ, PT ;  /* 0x000000ff0400720c */ /* 0x000fe40003f05070 */
[----:B------:R-:W-:-:S13]  /*0540*/  ISETP.GE.U32.AND P1, PT, R5, R4, PT ;  /* 0x000000040500720c */ /* 0x000fda0003f26070 */
[----:B------:R-:W-:-:S05]  /*0550*/  @P1 VIADD R8, R8, 0x1 ;  /* 0x0000000108081836 */ /* 0x000fca0000000000 */
[----:B------:R-:W-:-:S04]  /*0560*/  SEL R8, R3, R8, !P0 ;  /* 0x0000000803087207 */ /* 0x000fc80004000000 */
[----:B------:R-:W-:-:S05]  /*0570*/  LOP3.LUT R8, RZ, R8, RZ, 0x33, !PT ;  /* 0x00000008ff087212 */ /* 0x000fca00078e33ff */
[----:B------:R-:W-:-:S05]  /*0580*/  IMAD.IADD R0, R8, 0x1, R11 ;  /* 0x0000000108007824 */ /* 0x000fca00078e020b */
[----:B------:R1:W-:Y:S01]  /*0590*/  STL [R1+0x240], R0 ;  /* 0x0002400001007387 */ /* 0x0003e20000100800 */
[----:B------:R-:W-:Y:S05]  /*05a0*/  BRA `(.L_x_2) ;  /* 0x0000000000587947 */ /* 0x000fea0003800000 */
.L_x_1:
        /* <DEDUP_REMOVED lines=20> */
[----:B------:R-:W-:-:S05]  /*06f0*/  SEL R0, R3, R6, !P0 ;  /* 0x0000000603007207 */ /* 0x000fca0004000000 */
[----:B------:R2:W-:Y:S02]  /*0700*/  STL [R1+0x240], R0 ;  /* 0x0002400001007387 */ /* 0x0005e40000100800 */
.L_x_2:
[----:B------:R-:W3:Y:S01]  /*0710*/  LDL R16, [R1+0x240] ;  /* 0x0002400001107983 */ /* 0x000ee20000100800 */
[----:B------:R-:W-:Y:S01]  /*0720*/  IMAD.IADD R4, R5, 0x1, -R4 ;  /* 0x0000000105047824 */ /* 0x000fe200078e0a04 */
[----:B------:R-:W-:Y:S01]  /*0730*/  UMOV UR4, 0x400 ;  /* 0x0000040000047882 */ /* 0x000fe20000000000 */
[----:B------:R-:W4:Y:S01]  /*0740*/  S2UR UR6, SR_CgaCtaId ;  /* 0x00000000000679c3 */ /* 0x000f220000008800 */
[----:B-12---:R-:W1:Y:S01]  /*0750*/  S2R R0, SR_TID.Z ;  /* 0x0000000000007919 */ /* 0x006e620000002300 */
[----:B------:R-:W-:Y:S01]  /*0760*/  IMAD.U32 R12, RZ, RZ, UR4 ;  /* 0x00000004ff0c7e24 */ /* 0x000fe2000f8e00ff */
[----:B------:R-:W-:Y:S01]  /*0770*/  SEL R4, R4, R5, P1 ;  /* 0x0000000504047207 */ /* 0x000fe20000800000 */
[----:B------:R-:W2:Y:S01]  /*0780*/  LDCU.64 UR10, c[0x0][0x380] ;  /* 0x00007000ff0a77ac */ /* 0x000ea20008000a00 */
[----:B------:R-:W5:Y:S01]  /*0790*/  S2R R6, SR_TID.X ;  /* 0x0000000000067919 */ /* 0x000f620000002100 */
[----:B------:R-:W-:Y:S01]  /*07a0*/  VIADD R252, R1, 0x20 ;  /* 0x0000002001fc7836 */ /* 0x000fe20000000000 */
[----:B------:R-:W-:Y:S01]  /*07b0*/  SEL R4, R3, R4, !P0 ;  /* 0x0000000403047207 */ /* 0x000fe20004000000 */
[----:B------:R-:W2:Y:S01]  /*07c0*/  S2UR UR7, SR_SWINHI ;  /* 0x00000000000779c3 */ /* 0x000ea20000002f00 */
[----:B------:R-:W5:Y:S01]  /*07d0*/  S2R R136, SR_TID.Y ;  /* 0x0000000000887919 */ /* 0x000f620000002200 */
[----:B------:R-:W-:-:S02]  /*07e0*/  R2UR UR4, R12 ;  /* 0x000000000c0472ca */ /* 0x000fc400000e0000 */
[----:B------:R-:W-:Y:S01]  /*07f0*/  CS2R R50, SRZ ;  /* 0x0000000000327805 */ /* 0x000fe2000001ff00 */
[----:B------:R-:W-:Y:S01]  /*0800*/  IMAD R10, R9, 0xa, R4 ;  /* 0x0000000a090a7824 */ /* 0x000fe200078e0204 */
[----:B------:R-:W5:Y:S01]  /*0810*/  S2R R7, SR_CgaCtaId ;  /* 0x0000000000077919 */ /* 0x000f620000008800 */
[----:B------:R-:W-:Y:S02]  /*0820*/  CS2R R48, SRZ ;  /* 0x0000000000307805 */ /* 0x000fe4000001ff00 */
[----:B------:R-:W-:Y:S02]  /*0830*/  CS2R R74, SRZ ;  /* 0x00000000004a7805 */ /* 0x000fe4000001ff00 */
[----:B------:R-:W-:Y:S01]  /*0840*/  CS2R R72, SRZ ;  /* 0x0000000000487805 */ /* 0x000fe2000001ff00 */
[----:B------:R-:W5:Y:S01]  /*0850*/  S2R R13, SR_SWINHI ;  /* 0x00000000000d7919 */ /* 0x000f620000002f00 */
[----:B------:R-:W-:Y:S02]  /*0860*/  CS2R R98, SRZ ;  /* 0x0000000000627805 */ /* 0x000fe4000001ff00 */
[----:B------:R-:W-:-:S02]  /*0870*/  CS2R R96, SRZ ;  /* 0x0000000000607805 */ /* 0x000fc4000001ff00 */
[----:B------:R-:W-:Y:S01]  /*0880*/  CS2R R38, SRZ ;  /* 0x0000000000267805 */ /* 0x000fe2000001ff00 */
[----:B------:R-:W-:Y:S01]  /*0890*/  STL [R1+0x244], R10 ;  /* 0x0002440a01007387 */ /* 0x000fe20000100800 */
[----:B------:R-:W-:Y:S01]  /*08a0*/  CS2R R36, SRZ ;  /* 0x0000000000247805 */ /* 0x000fe2000001ff00 */
[----:B------:R-:W-:Y:S01]  /*08b0*/  UIADD3 UR4, UPT, UPT, UR4, 0x8800, URZ ;  /* 0x0000880004047890 */ /* 0x000fe2000fffe0ff */
[----:B------:R-:W-:Y:S01]  /*08c0*/  CS2R R126, SRZ ;  /* 0x00000000007e7805 */ /* 0x000fe2000001ff00 */
[----:B------:R-:W-:Y:S01]  /*08d0*/  STL [R1+0x218], R12 ;  /* 0x0002180c01007387 */ /* 0x000fe20000100800 */
[----:B------:R-:W-:Y:S01]  /*08e0*/  CS2R R124, SRZ ;  /* 0x00000000007c7805 */ /* 0x000fe2000001ff00 */
[----:B----4-:R-:W-:Y:S01]  /*08f0*/  ULEA UR6, UR6, UR4, 0x18 ;  /* 0x0000000406067291 */ /* 0x010fe2000f8ec0ff */
[----:B------:R-:W-:Y:S01]  /*0900*/  CS2R R130, SRZ ;  /* 0x0000000000827805 */ /* 0x000fe2000001ff00 */
[----:B------:R-:W-:Y:S01]  /*0910*/  STL.128 [R1], RZ ;  /* 0x000000ff01007387 */ /* 0x000fe20000100c00 */
[----:B------:R-:W-:-:S02]  /*0920*/  CS2R R128, SRZ ;  /* 0x0000000000807805 */ /* 0x000fc4000001ff00 */
[----:B------:R-:W-:Y:S02]  /*0930*/  CS2R R122, SRZ ;  /* 0x00000000007a7805 */ /* 0x000fe4000001ff00 */
[----:B------:R-:W-:Y:S02]  /*0940*/  CS2R R120, SRZ ;  /* 0x0000000000787805 */ /* 0x000fe4000001ff00 */
[C---:B-1----:R-:W-:Y:S01]  /*0950*/  ISETP.NE.AND P0, PT, R0.reuse, RZ, PT ;  /* 0x000000ff0000720c */ /* 0x042fe20003f05270 */
[----:B------:R-:W-:Y:S01]  /*0960*/  IMAD.SHL.U32 R9, R0, 0x800, RZ ;  /* 0x0000080000097824 */ /* 0x000fe200078e00ff */
[----:B------:R-:W-:Y:S01]  /*0970*/  UMOV UR4, UR6 ;  /* 0x0000000600047c82 */ /* 0x000fe20008000000 */
[----:B--2---:R-:W-:Y:S01]  /*0980*/  UMOV UR5, UR7 ;  /* 0x0000000700057c82 */ /* 0x004fe20008000000 */
[----:B------:R-:W-:Y:S01]  /*0990*/  STL.128 [R1+0x10], RZ ;  /* 0x000010ff01007387 */ /* 0x000fe20000100c00 */
[C---:B-----5:R-:W-:Y:S01]  /*09a0*/  IMAD.SHL.U32 R2, R6.reuse, 0x1000, RZ ;  /* 0x0000100006027824 */ /* 0x060fe200078e00ff */
[----:B------:R-:W-:Y:S01]  /*09b0*/  CS2R R110, SRZ ;  /* 0x00000000006e7805 */ /* 0x000fe2000001ff00 */
[----:B------:R-:W-:Y:S01]  /*09c0*/  IMAD.SHL.U32 R3, R6, 0x4, RZ ;  /* 0x0000000406037824 */ /* 0x000fe200078e00ff */
[----:B------:R-:W-:Y:S01]  /*09d0*/  STL.128 [R1+0x20], RZ ;  /* 0x000020ff01007387 */ /* 0x000fe20000100c00 */
[----:B------:R-:W-:Y:S01]  /*09e0*/  IMAD R4, R136, 0x2, R0 ;  /* 0x0000000288047824 */ /* 0x000fe200078e0200 */
[----:B------:R-:W-:Y:S01]  /*09f0*/  LOP3.LUT R5, R2, 0x70000, RZ, 0xc0, !PT ;  /* 0x0007000002057812 */ /* 0x000fe200078ec0ff */
[----:B------:R-:W-:Y:S01]  /*0a00*/  IMAD.SHL.U32 R0, R6, 0x10, RZ ;  /* 0x0000001006007824 */ /* 0x000fe200078e00ff */
[----:B------:R-:W-:Y:S01]  /*0a10*/  STL.128 [R1+0x30], RZ ;  /* 0x000030ff01007387 */ /* 0x000fe20000100c00 */
[----:B------:R-:W-:Y:S01]  /*0a20*/  IMAD.U32 R11, R4, 0x80, R3 ;  /* 0x00000080040b7824 */ /* 0x000fe200078e0003 */
[----:B------:R-:W1:Y:S01]  /*0a30*/  @!P0 LDC.64 R32, c[0x0][0x388] ;  /* 0x0000e200ff208b82 */ /* 0x000e620000000a00 */
[----:B------:R-:W-:Y:S01]  /*0a40*/  @!P0 VIADD R2, R12, 0x8000 ;  /* 0x000080000c028836 */ /* 0x000fe20000000000 */
[----:B------:R-:W-:Y:S01]  /*0a50*/  LOP3.LUT R9, R0, R9, RZ, 0xfc, !PT ;  /* 0x0000000900097212 */ /* 0x000fe200078efcff */
[----:B------:R-:W-:Y:S01]  /*0a60*/  IMAD.SHL.U32 R3, R4, 0x200, RZ ;  /* 0x0000020004037824 */ /* 0x000fe200078e00ff */
[----:B------:R-:W-:Y:S01]  /*0a70*/  STL [R1+0x22c], R11 ;  /* 0x00022c0b01007387 */ /* 0x000fe20000100800 */
[----:B------:R-:W-:Y:S01]  /*0a80*/  VIADD R6, R12, 0x8000 ;  /* 0x000080000c067836 */ /* 0x000fe20000000000 */
[C---:B------:R-:W-:Y:S01]  /*0a90*/  @!P0 LEA R4, R7.reuse, R2, 0x18 ;  /* 0x0000000207048211 */ /* 0x040fe200078ec0ff */
[----:B------:R-:W-:Y:S01]  /*0aa0*/  IMAD.IADD R14, R0, 0x1, R3 ;  /* 0x00000001000e7824 */ /* 0x000fe200078e0203 */
[C---:B------:R-:W-:Y:S01]  /*0ab0*/  LEA R2, R7.reuse, R12, 0x18 ;  /* 0x0000000c07027211 */ /* 0x040fe200078ec0ff */
[C---:B------:R-:W-:Y:S01]  /*0ac0*/  IMAD R137, R136.reuse, 0x200, R0 ;  /* 0x0000020088897824 */ /* 0x040fe200078e0200 */
[----:B------:R-:W-:Y:S01]  /*0ad0*/  LEA R6, R7, R6, 0x18 ;  /* 0x0000000607067211 */ /* 0x000fe200078ec0ff */
[----:B------:R-:W-:Y:S01]  /*0ae0*/  @!P0 IMAD R7, R136, 0x20000, R5 ;  /* 0x0002000088078824 */ /* 0x000fe200078e0205 */
[----:B------:R-:W-:-:S02]  /*0af0*/  MOV R18, R2 ;  /* 0x0000000200127202 */ /* 0x000fc40000000f00 */
[----:B------:R-:W-:Y:S01]  /*0b00*/  MOV R19, R13 ;  /* 0x0000000d00137202 */ /* 0x000fe20000000f00 */
[----:B------:R-:W-:Y:S01]  /*0b10*/  STL [R1+0x21c], R14 ;  /* 0x00021c0e01007387 */ /* 0x000fe20000100800 */
[----:B------:R-:W-:Y:S02]  /*0b20*/  CS2R R108, SRZ ;  /* 0x00000000006c7805 */ /* 0x000fe4000001ff00 */
[----:B------:R-:W-:Y:S02]  /*0b30*/  CS2R R106, SRZ ;  /* 0x00000000006a7805 */ /* 0x000fe4000001ff00 */
[----:B------:R-:W-:Y:S01]  /*0b40*/  IADD3 R26, P1, PT, R14, R18, RZ ;  /* 0x000000120e1a7210 */ /* 0x000fe20007f3e0ff */
[----:B------:R2:W-:Y:S01]  /*0b50*/  STL [R1+0x214], R6 ;  /* 0x0002140601007387 */ /* 0x0005e20000100800 */
[----:B------:R-:W-:Y:S02]  /*0b60*/  CS2R R104, SRZ ;  /* 0x0000000000687805 */ /* 0x000fe4000001ff00 */
[----:B------:R-:W-:-:S02]  /*0b70*/  CS2R R94, SRZ ;  /* 0x00000000005e7805 */ /* 0x000fc4000001ff00 */
[----:B------:R-:W-:Y:S01]  /*0b80*/  CS2R R92, SRZ ;  /* 0x00000000005c7805 */ /* 0x000fe2000001ff00 */
[----:B------:R-:W-:Y:S01]  /*0b90*/  IMAD.X R27, RZ, RZ, R19, P1 ;  /* 0x000000ffff1b7224 */ /* 0x000fe200008e0613 */
[----:B------:R-:W-:Y:S01]  /*0ba0*/  STL.64 [R1+0x208], R18 ;  /* 0x0002081201007387 */ /* 0x000fe20000100a00 */
[----:B------:R-:W-:Y:S02]  /*0bb0*/  CS2R R90, SRZ ;  /* 0x00000000005a7805 */ /* 0x000fe4000001ff00 */
[----:B------:R-:W-:Y:S02]  /*0bc0*/  CS2R R88, SRZ ;  /* 0x0000000000587805 */ /* 0x000fe4000001ff00 */
[----:B------:R-:W-:Y:S01]  /*0bd0*/  CS2R R86, SRZ ;  /* 0x0000000000567805 */ /* 0x000fe2000001ff00 */
[----:B------:R-:W-:Y:S01]  /*0be0*/  STL.64 [R1+0x200], R26 ;  /* 0x0002001a01007387 */ /* 0x000fe20000100a00 */
[----:B--2---:R-:W-:Y:S02]  /*0bf0*/  LOP3.LUT R6, R0, 0xf0, RZ, 0xc0, !PT ;  /* 0x000000f000067812 */ /* 0x004fe400078ec0ff */
[----:B------:R-:W-:-:S02]  /*0c00*/  CS2R R84, SRZ ;  /* 0x0000000000547805 */ /* 0x000fc4000001ff00 */
[----:B------:R-:W-:Y:S01]  /*0c10*/  MOV R15, R26 ;  /* 0x0000001a000f7202 */ /* 0x000fe20000000f00 */
[----:B------:R-:W-:Y:S01]  /*0c20*/  STL.128 [R1+0x40], RZ ;  /* 0x000040ff01007387 */ /* 0x000fe20000100c00 */
[----:B------:R-:W-:Y:S01]  /*0c30*/  CS2R R82, SRZ ;  /* 0x0000000000527805 */ /* 0x000fe2000001ff00 */
[----:B------:R-:W-:Y:S01]  /*0c40*/  @!P0 IMAD.IADD R14, R6, 0x1, R7 ;  /* 0x00000001060e8824 */ /* 0x000fe200078e0207 */
[----:B------:R-:W-:Y:S01]  /*0c50*/  CS2R R80, SRZ ;  /* 0x0000000000507805 */ /* 0x000fe2000001ff00 */
[----:B------:R-:W-:Y:S01]  /*0c60*/  STL.128 [R1+0x50], RZ ;  /* 0x000050ff01007387 */ /* 0x000fe20000100c00 */
[----:B------:R-:W-:Y:S02]  /*0c70*/  CS2R R134, SRZ ;  /* 0x0000000000867805 */ /* 0x000fe4000001ff00 */
[----:B------:R-:W-:Y:S02]  /*0c80*/  CS2R R132, SRZ ;  /* 0x0000000000847805 */ /* 0x000fe4000001ff00 */
[----:B------:R-:W-:Y:S01]  /*0c90*/  CS2R R114, SRZ ;  /* 0x0000000000727805 */ /* 0x000fe2000001ff00 */
[----:B------:R-:W-:Y:S01]  /*0ca0*/  STL.128 [R1+0x60], RZ ;  /* 0x000060ff01007387 */ /* 0x000fe20000100c00 */
[----:B------:R-:W-:-:S02]  /*0cb0*/  CS2R R112, SRZ ;  /* 0x0000000000707805 */ /* 0x000fc4000001ff00 */
[----:B------:R-:W-:Y:S02]  /*0cc0*/  CS2R R46, SRZ ;  /* 0x00000000002e7805 */ /* 0x000fe4000001ff00 */
        /* <DEDUP_REMOVED lines=25> */
[----:B------:R-:W-:Y:S04]  /*0e60*/  STL.128 [R1+0xd0], RZ ;  /* 0x0000d0ff01007387 */ /* 0x000fe80000100c00 */
        /* <DEDUP_REMOVED lines=17> */
[----:B------:R-:W-:Y:S01]  /*0f80*/  STL.128 [R1+0x1f0], RZ ;  /* 0x0001f0ff01007387 */ /* 0x000fe20000100c00 */
[----:B---3--:R-:W-:-:S04]  /*0f90*/  IMAD R8, R16, 0x2, R136 ;  /* 0x0000000210087824 */ /* 0x008fc800078e0288 */
[----:B------:R-:W-:Y:S02]  /*0fa0*/  IMAD.U32 R11, R8, 0x20000, R5 ;  /* 0x00020000080b7824 */ /* 0x000fe400078e0005 */
[----:B------:R-:W-:Y:S01]  /*0fb0*/  IMAD R5, R136, 0x3fc00, R3 ;  /* 0x0003fc0088057824 */ /* 0x000fe200078e0203 */
[----:B------:R-:W-:Y:S02]  /*0fc0*/  @!P0 MOV R2, R4 ;  /* 0x0000000400028202 */ /* 0x000fe40000000f00 */
[----:B------:R-:W-:Y:S02]  /*0fd0*/  @!P0 MOV R3, R13 ;  /* 0x0000000d00038202 */ /* 0x000fe40000000f00 */
[----:B------:R-:W-:Y:S01]  /*0fe0*/  IADD3 R6, PT, PT, R11, 0x100, R6 ;  /* 0x000001000b067810 */ /* 0x000fe20007ffe006 */
[----:B------:R-:W-:Y:S01]  /*0ff0*/  IMAD.IADD R0, R0, 0x1, R5 ;  /* 0x0000000100007824 */ /* 0x000fe200078e0205 */
[----:B------:R-:W-:Y:S01]  /*1000*/  BAR.SYNC.DEFER_BLOCKING 0x0 ;  /* 0x0000000000007b1d */ /* 0x000fe20000010000 */
[----:B------:R-:W-:-:S02]  /*1010*/  @!P0 IADD3 R4, P2, PT, R137, R2, RZ ;  /* 0x0000000289048210 */ /* 0x000fc40007f5e0ff */
[----:B------:R-:W-:Y:S01]  /*1020*/  IADD3 R2, P1, PT, R26, 0x800, RZ ;  /* 0x000008001a027810 */ /* 0x000fe20007f3e0ff */
[----:B------:R-:W-:Y:S02]  /*1030*/  IMAD R0, R10, 0x400000, R0 ;  /* 0x004000000a007824 */ /* 0x000fe400078e0200 */
[----:B------:R-:W-:Y:S02]  /*1040*/  @!P0 IMAD.X R5, RZ, RZ, R3, P2 ;  /* 0x000000ffff058224 */ /* 0x000fe400010e0603 */
[----:B------:R-:W-:Y:S01]  /*1050*/  IMAD.X R3, RZ, RZ, R27, P1 ;  /* 0x000000ffff037224 */ /* 0x000fe200008e061b */
[----:B------:R2:W-:Y:S02]  /*1060*/  STL [R1+0x210], R6 ;  /* 0x0002100601007387 */ /* 0x0005e40000100800 */
[----:B------:R-:W-:Y:S02]  /*1070*/  @!P0 MOV R31, R4 ;  /* 0x00000004001f8202 */ /* 0x000fe40000000f00 */
[----:B------:R-:W-:Y:S01]  /*1080*/  IADD3 R4, P1, PT, R26, 0x1000, RZ ;  /* 0x000010001a047810 */ /* 0x000fe20007f3e0ff */
[----:B------:R3:W-:Y:S01]  /*1090*/  STL [R1+0x228], R0 ;  /* 0x0002280001007387 */ /* 0x0007e20000100800 */
[----:B------:R-:W-:-:S02]  /*10a0*/  MOV R17, R2 ;  /* 0x0000000200117202 */ /* 0x000fc40000000f00 */
[C---:B------:R-:W-:Y:S01]  /*10b0*/  IADD3 R2, P2, PT, R26.reuse, 0x1800, RZ ;  /* 0x000018001a027810 */ /* 0x040fe20007f5e0ff */
[----:B------:R-:W-:Y:S01]  /*10c0*/  IMAD.X R5, RZ, RZ, R27, P1 ;  /* 0x000000ffff057224 */ /* 0x000fe200008e061b */
[----:B--2---:R-:W-:-:S03]  /*10d0*/  IADD3 R6, P1, PT, R26, 0x2000, RZ ;  /* 0x000020001a067810 */ /* 0x004fc60007f3e0ff */
[--C-:B------:R-:W-:Y:S01]  /*10e0*/  IMAD.X R3, RZ, RZ, R27.reuse, P2 ;  /* 0x000000ffff037224 */ /* 0x100fe200010e061b */
[----:B------:R-:W-:Y:S01]  /*10f0*/  MOV R19, R4 ;  /* 0x0000000400137202 */ /* 0x000fe20000000f00 */
[--C-:B------:R-:W-:Y:S01]  /*1100*/  IMAD.X R7, RZ, RZ, R27.reuse, P1 ;  /* 0x000000ffff077224 */ /* 0x100fe200008e061b */
[C---:B------:R-:W-:Y:S02]  /*1110*/  IADD3 R4, P2, PT, R26.reuse, 0x3000, RZ ;  /* 0x000030001a047810 */ /* 0x040fe40007f5e0ff */
[----:B------:R-:W-:Y:S02]  /*1120*/  MOV R21, R2 ;  /* 0x0000000200157202 */ /* 0x000fe40000000f00 */
[C---:B------:R-:W-:Y:S01]  /*1130*/  IADD3 R2, P1, PT, R26.reuse, 0x2800, RZ ;  /* 0x000028001a027810 */ /* 0x040fe20007f3e0ff */
[--C-:B------:R-:W-:Y:S01]  /*1140*/  IMAD.X R5, RZ, RZ, R27.reuse, P2 ;  /* 0x000000ffff057224 */ /* 0x100fe200010e061b */
[----:B------:R-:W-:Y:S02]  /*1150*/  MOV R23, R6 ;  /* 0x0000000600177202 */ /* 0x000fe40000000f00 */
[----:B------:R-:W-:Y:S01]  /*1160*/  IADD3 R6, P3, PT, R26, 0x3800, RZ ;  /* 0x000038001a067810 */ /* 0x000fe20007f7e0ff */
[----:B------:R-:W-:-:S04]  /*1170*/  IMAD.X R3, RZ, RZ, R27, P1 ;  /* 0x000000ffff037224 */ /* 0x000fc800008e061b */
[----:B------:R-:W-:Y:S01]  /*1180*/  IMAD.X R7, RZ, RZ, R27, P3 ;  /* 0x000000ffff077224 */ /* 0x000fe200018e061b */
[----:B------:R-:W-:Y:S02]  /*1190*/  MOV R25, R2 ;  /* 0x0000000200197202 */ /* 0x000fe40000000f00 */
[C---:B------:R-:W-:Y:S02]  /*11a0*/  IADD3 R2, P1, PT, R0.reuse, UR10, RZ ;  /* 0x0000000a00027c10 */ /* 0x040fe4000ff3e0ff */
[----:B------:R-:W-:Y:S02]  /*11b0*/  MOV R27, R4 ;  /* 0x00000004001b7202 */ /* 0x000fe40000000f00 */
[----:B------:R-:W-:Y:S02]  /*11c0*/  LEA.HI.X.SX32 R3, R0, UR11, 0x1, P1 ;  /* 0x0000000b00037c11 */ /* 0x000fe400088f0eff */
[----:B------:R-:W-:Y:S02]  /*11d0*/  IADD3 R34, P1, PT, R9, UR4, RZ ;  /* 0x0000000409227c10 */ /* 0x000fe4000ff3e0ff */
[----:B------:R-:W-:Y:S01]  /*11e0*/  IADD3 R10, P2, PT, R2, 0x80000, RZ ;  /* 0x00080000020a7810 */ /* 0x000fe20007f5e0ff */
[----:B------:R-:W-:Y:S01]  /*11f0*/  @!PT LDS RZ, [RZ] ;  /* 0x00000000fffff984 */ /* 0x000fe20000000800 */
[----:B------:R-:W-:Y:S01]  /*1200*/  @!PT LDS RZ, [RZ] ;  /* 0x00000000fffff984 */ /* 0x000fe20000000800 */
[----:B------:R-:W-:Y:S01]  /*1210*/  @!PT LDS RZ, [RZ] ;  /* 0x00000000fffff984 */ /* 0x000fe20000000800 */
[----:B------:R-:W-:Y:S01]  /*1220*/  LDGSTS.E.BYPASS.LTC128B.128 [R15], desc[UR8][R2.64] ;  /* 0x00000000020f7fae */ /* 0x000fe2000b981a08 */
[----:B------:R-:W-:Y:S01]  /*1230*/  MOV R29, R6 ;  /* 0x00000006001d7202 */ /* 0x000fe20000000f00 */
[----:B------:R-:W-:Y:S01]  /*1240*/  IMAD.X R35, RZ, RZ, UR5, P1 ;  /* 0x00000005ff237e24 */ /* 0x000fe200088e06ff */
[C---:B------:R-:W-:Y:S01]  /*1250*/  IADD3 R4, P1, PT, R34.reuse, 0x400, RZ ;  /* 0x0000040022047810 */ /* 0x040fe20007f3e0ff */
[----:B------:R-:W-:Y:S01]  /*1260*/  IMAD.X R11, RZ, RZ, R3, P2 ;  /* 0x000000ffff0b7224 */ /* 0x000fe200010e0603 */
[C---:B------:R-:W-:Y:S01]  /*1270*/  IADD3 R6, P2, PT, R34.reuse, 0x200, RZ ;  /* 0x0000020022067810 */ /* 0x040fe20007f5e0ff */
[----:B------:R-:W2:Y:S01]  /*1280*/  LDCU.64 UR4, c[0x0][0x380] ;  /* 0x00007000ff0477ac */ /* 0x000ea20008000a00 */
[----:B---3--:R-:W-:Y:S01]  /*1290*/  MOV R0, R34 ;  /* 0x0000002200007202 */ /* 0x008fe20000000f00 */
[--C-:B------:R-:W-:Y:S01]  /*12a0*/  IMAD.X R5, RZ, RZ, R35.reuse, P1 ;  /* 0x000000ffff057224 */ /* 0x100fe200008e0623 */
[----:B------:R-:W-:Y:S01]  /*12b0*/  IADD3 R8, P1, PT, R34, 0x600, RZ ;  /* 0x0000060022087810 */ /* 0x000fe20007f3e0ff */
[--C-:B------:R-:W-:Y:S01]  /*12c0*/  IMAD.X R7, RZ, RZ, R35.reuse, P2 ;  /* 0x000000ffff077224 */ /* 0x100fe200010e0623 */
[----:B------:R-:W-:Y:S01]  /*12d0*/  IADD3 R12, P3, PT, R2, 0x100000, RZ ;  /* 0x00100000020c7810 */ /* 0x000fe20007f7e0ff */
[----:B------:R3:W-:Y:S02]  /*12e0*/  STL [R1+0x23c], R0 ;  /* 0x00023c0001007387 */ /* 0x0007e40000100800 */
[----:B------:R-:W-:Y:S01]  /*12f0*/  IMAD.X R9, RZ, RZ, R35, P1 ;  /* 0x000000ffff097224 */ /* 0x000fe200008e0623 */
[----:B------:R-:W-:Y:S01]  /*1300*/  MOV R6, R6 ;  /* 0x0000000600067202 */ /* 0x000fe20000000f00 */
[----:B------:R4:W-:Y:S01]  /*1310*/  LDGSTS.E.BYPASS.LTC128B.128 [R17], desc[UR8][R10.64] ;  /* 0x000000000a117fae */ /* 0x0009e2000b981a08 */
[----:B------:R-:W-:-:S03]  /*1320*/  IMAD.X R13, RZ, RZ, R3, P3 ;  /* 0x000000ffff0d7224 */ /* 0x000fc600018e0603 */
[----:B------:R5:W-:Y:S01]  /*1330*/  STL [R1+0x234], R6 ;  /* 0x0002340601007387 */ /* 0x000be20000100800 */
[----:B---3--:R-:W-:Y:S02]  /*1340*/  MOV R0, R4 ;  /* 0x0000000400007202 */ /* 0x008fe40000000f00 */
[C---:B------:R-:W-:Y:S01]  /*1350*/  IADD3 R4, P2, PT, R2.reuse, 0x180000, RZ ;  /* 0x0018000002047810 */ /* 0x040fe20007f5e0ff */
[----:B------:R3:W-:Y:S01]  /*1360*/  LDGSTS.E.BYPASS.LTC128B.128 [R19], desc[UR8][R12.64] ;  /* 0x000000000c137fae */ /* 0x0007e2000b981a08 */
[----:B----4-:R-:W-:-:S03]  /*1370*/  IADD3 R10, P3, PT, R2, 0x300000, RZ ;  /* 0x00300000020a7810 */ /* 0x010fc60007f7e0ff */
[----:B------:R4:W-:Y:S01]  /*1380*/  STL [R1+0x238], R0 ;  /* 0x0002380001007387 */ /* 0x0009e20000100800 */
[----:B-----5:R-:W-:Y:S01]  /*1390*/  IADD3 R6, P1, PT, R2, 0x200000, RZ ;  /* 0x0020000002067810 */ /* 0x020fe20007f3e0ff */
[--C-:B------:R-:W-:Y:S02]  /*13a0*/  IMAD.X R5, RZ, RZ, R3.reuse, P2 ;  /* 0x000000ffff057224 */ /* 0x100fe400010e0603 */
[--C-:B------:R-:W-:Y:S01]  /*13b0*/  IMAD.X R11, RZ, RZ, R3.reuse, P3 ;  /* 0x000000ffff0b7224 */ /* 0x100fe200018e0603 */
[----:B------:R5:W-:Y:S01]  /*13c0*/  STL.64 [R1+0x220], R34 ;  /* 0x0002202201007387 */ /* 0x000be20000100a00 */
[----:B------:R-:W-:Y:S01]  /*13d0*/  IMAD.X R7, RZ, RZ, R3, P1 ;  /* 0x000000ffff077224 */ /* 0x000fe200008e0603 */
[----:B---3--:R-:W-:Y:S02]  /*13e0*/  CS2R R18, SRZ ;  /* 0x0000000000127805 */ /* 0x008fe4000001ff00 */
[----:B------:R3:W-:Y:S01]  /*13f0*/  LDGSTS.E.BYPASS.LTC128B.128 [R21], desc[UR8][R4.64] ;  /* 0x0000000004157fae */ /* 0x0007e2000b981a08 */
[----:B----4-:R-:W-:-:S02]  /*1400*/  MOV R0, R8 ;  /* 0x0000000800007202 */ /* 0x010fc40000000f00 */
[----:B------:R-:W-:Y:S02]  /*1410*/  CS2R R12, SRZ ;  /* 0x00000000000c7805 */ /* 0x000fe4000001ff00 */
[----:B------:R-:W-:Y:S01]  /*1420*/  IADD3 R8, P2, PT, R2, 0x280000, RZ ;  /* 0x0028000002087810 */ /* 0x000fe20007f5e0ff */
[----:B------:R4:W-:Y:S04]  /*1430*/  LDGSTS.E.BYPASS.LTC128B.128 [R23], desc[UR8][R6.64] ;  /* 0x0000000006177fae */ /* 0x0009e8000b981a08 */
[----:B------:R1:W-:Y:S01]  /*1440*/  STL [R1+0x230], R0 ;  /* 0x0002300001007387 */ /* 0x0003e20000100800 */
[----:B------:R-:W-:Y:S01]  /*1450*/  IMAD.X R9, RZ, RZ, R3, P2 ;  /* 0x000000ffff097224 */ /* 0x000fe200010e0603 */
[----:B-----5:R-:W-:Y:S02]  /*1460*/  CS2R R34, SRZ ;  /* 0x0000000000227805 */ /* 0x020fe4000001ff00 */
[----:B---3--:R-:W-:-:S02]  /*1470*/  CS2R R20, SRZ ;  /* 0x0000000000147805 */ /* 0x008fc4000001ff00 */
[----:B------:R3:W-:Y:S01]  /*1480*/  LDGSTS.E.BYPASS.LTC128B.128 [R25], desc[UR8][R8.64] ;  /* 0x0000000008197fae */ /* 0x0007e2000b981a08 */
[----:B----4-:R-:W-:Y:S01]  /*1490*/  CS2R R22, SRZ ;  /* 0x0000000000167805 */ /* 0x010fe2000001ff00 */
[----:B-1----:R-:W-:Y:S01]  /*14a0*/  @!P0 IMAD R0, R16, 0x40000, R14 ;  /* 0x0004000010008824 */ /* 0x002fe200078e020e */
[----:B------:R-:W-:Y:S01]  /*14b0*/  IADD3 R14, P4, PT, R2, 0x380000, RZ ;  /* 0x00380000020e7810 */ /* 0x000fe20007f9e0ff */
[----:B------:R1:W-:Y:S01]  /*14c0*/  LDGSTS.E.BYPASS.LTC128B.128 [R27], desc[UR8][R10.64] ;  /* 0x000000000a1b7fae */ /* 0x0003e2000b981a08 */
[----:B------:R-:W-:Y:S02]  /*14d0*/  CS2R R16, SRZ ;  /* 0x0000000000107805 */ /* 0x000fe4000001ff00 */
[C---:B------:R-:W-:Y:S01]  /*14e0*/  @!P0 IADD3 R2, P1, PT, R0.reuse, R32, RZ ;  /* 0x0000002000028210 */ /* 0x040fe20007f3e0ff */
[----:B------:R-:W-:Y:S01]  /*14f0*/  IMAD.X R15, RZ, RZ, R3, P4 ;  /* 0x000000ffff0f7224 */ /* 0x000fe200020e0603 */
[----:B---3--:R-:W-:Y:S02]  /*1500*/  CS2R R24, SRZ ;  /* 0x0000000000187805 */ /* 0x008fe4000001ff00 */
[----:B------:R-:W-:Y:S01]  /*1510*/  @!P0 LEA.HI.X.SX32 R3, R0, R33, 0x1, P1 ;  /* 0x0000002100038211 */ /* 0x000fe200008f0eff */
[----:B------:R-:W-:Y:S01]  /*1520*/  IMAD.MOV.U32 R0, RZ, RZ, RZ ;  /* 0x000000ffff007224 */ /* 0x000fe200078e00ff */
[----:B------:R3:W-:Y:S01]  /*1530*/  LDGSTS.E.BYPASS.LTC128B.128 [R29], desc[UR8][R14.64] ;  /* 0x000000000e1d7fae */ /* 0x0007e2000b981a08 */
[----:B------:R-:W-:-:S02]  /*1540*/  CS2R R32, SRZ ;  /* 0x0000000000207805 */ /* 0x000fc4000001ff00 */
[----:B------:R-:W-:Y:S02]  /*1550*/  CS2R R8, SRZ ;  /* 0x0000000000087805 */ /* 0x000fe4000001ff00 */
[----:B-1----:R-:W-:Y:S01]  /*1560*/  CS2R R26, SRZ ;  /* 0x00000000001a7805 */ /* 0x002fe2000001ff00 */
[----:B------:R1:W-:Y:S01]  /*1570*/  @!P0 LDGSTS.E.BYPASS.LTC128B.128 [R31], desc[UR8][R2.64] ;  /* 0x00000000021f8fae */ /* 0x0003e2000b981a08 */
[----:B------:R-:W-:-:S03]  /*1580*/  CS2R R10, SRZ ;  /* 0x00000000000a7805 */ /* 0x000fc6000001ff00 */
[----:B------:R-:W0:Y:S01]  /*1590*/  LDGDEPBAR ;  /* 0x00000000000079af */ /* 0x000e220000000000 */
[----:B---3--:R-:W-:Y:S02]  /*15a0*/  CS2R R28, SRZ ;  /* 0x00000000001c7805 */ /* 0x008fe4000001ff00 */
[----:B------:R-:W-:Y:S02]  /*15b0*/  CS2R R14, SRZ ;  /* 0x00000000000e7805 */ /* 0x000fe4000001ff00 */
[----:B-1----:R-:W-:Y:S01]  /*15c0*/  CS2R R30, SRZ ;  /* 0x00000000001e7805 */ /* 0x002fe2000001ff00 */
[----:B--2---:R-:W-:-:S07]  /*15d0*/  IMAD R2, R136, 0x1e00, R137 ;  /* 0x00001e0088027824 */ /* 0x004fce00078e0289 */
.L_x_3:
[----:B------:R-:W2:Y:S04]  /*15e0*/  LDL R5, [R1+0x218] ;  /* 0x0002180001057983 */ /* 0x000ea80000100800 */
[----:B------:R-:W3:Y:S04]  /*15f0*/  LDL R3, [R1+0x228] ;  /* 0x0002280001037983 */ /* 0x000ee80000100800 */
[----:B------:R-:W4:Y:S04]  /*1600*/  LDL R148, [R1+0x214] ;  /* 0x0002140001947983 */ /* 0x000f280000100800 */
[----:B------:R-:W5:Y:S01]  /*1610*/  LDL.64 R138, [R1+0x200] ;  /* 0x00020000018a7983 */ /* 0x000f620000100a00 */
[----:B------:R-:W4:Y:S01]  /*1620*/  @!P0 S2R R6, SR_CgaCtaId ;  /* 0x0000000000068919 */ /* 0x000f220000008800 */
[----:B------:R-:W1:Y:S01]  /*1630*/  @!P0 S2R R136, SR_SWINHI ;  /* 0x0000000000888919 */ /* 0x000e620000002f00 */
[C---:B------:R-:W-:Y:S01]  /*1640*/  IMAD.SHL.U32 R2, R0.reuse, 0x4000, RZ ;  /* 0x0000400000027824 */ /* 0x040fe200078e00ff */
[----:B------:R-:W-:Y:S01]  /*1650*/  LOP3.LUT R146, R0, 0x1, RZ, 0xc0, !PT ;  /* 0x0000000100927812 */ /* 0x000fe200078ec0ff */
[----:B------:R-:W1:Y:S01]  /*1660*/  @!P0 LDC.64 R162, c[0x0][0x388] ;  /* 0x0000e200ffa28b82 */ /* 0x000e620000000a00 */
[----:B------:R-:W4:Y:S01]  /*1670*/  LDL.LU R156, [R1+0x210] ;  /* 0x00021000019c7983 */ /* 0x000f220000300800 */
[----:B------:R-:W1:Y:S01]  /*1680*/  S2R R7, SR_TID.X ;  /* 0x0000000000077919 */ /* 0x000e620000002100 */
[----:B------:R-:W1:Y:S01]  /*1690*/  S2R R4, SR_TID.Y ;  /* 0x0000000000047919 */ /* 0x000e620000002200 */
[----:B------:R-:W1:Y:S01]  /*16a0*/  S2R R150, SR_TID.X ;  /* 0x0000000000967919 */ /* 0x000e620000002100 */
[----:B------:R-:W-:-:S02]  /*16b0*/  LOP3.LUT R2, R2, 0x4000, RZ, 0xc, !PT ;  /* 0x0000400002027812 */ /* 0x000fc400078e0cff */
[----:B------:R-:W-:Y:S01]  /*16c0*/  LOP3.LUT R141, R146, 0x1, RZ, 0x3c, !PT ;  /* 0x00000001928d7812 */ /* 0x000fe200078e3cff */
[----:B------:R-:W1:Y:S02]  /*16d0*/  S2R R154, SR_TID.Y ;  /* 0x00000000009a7919 */ /* 0x000e640000002200 */
[----:B-1----:R-:W-:-:S04]  /*16e0*/  IMAD.SHL.U32 R7, R7, 0x10, RZ ;  /* 0x0000001007077824 */ /* 0x002fc800078e00ff */
[----:B------:R-:W-:Y:S02]  /*16f0*/  IMAD R7, R4, 0x200, R7 ;  /* 0x0000020004077824 */ /* 0x000fe400078e0207 */
[----:B------:R-:W-:Y:S02]  /*1700*/  IMAD.SHL.U32 R152, R150, 0x4, RZ ;  /* 0x0000000496987824 */ /* 0x000fe400078e00ff */
[----:B------:R-:W-:Y:S01]  /*1710*/  @!P0 IMAD R141, R141, 0x400, R7 ;  /* 0x000004008d8d8824 */ /* 0x000fe200078e0207 */
[----:B------:R-:W1:Y:S02]  /*1720*/  S2R R150, SR_TID.Z ;  /* 0x0000000000967919 */ /* 0x000e640000002300 */
[----:B-1----:R-:W-:-:S04]  /*1730*/  IMAD R150, R154, 0x2, R150 ;  /* 0x000000029a967824 */ /* 0x002fc800078e0296 */
[----:B------:R-:W-:Y:S01]  /*1740*/  IMAD.U32 R150, R150, 0x80, R152 ;  /* 0x0000008096967824 */ /* 0x000fe200078e0098 */
[----:B--2---:R-:W-:Y:S01]  /*1750*/  @!P0 MOV R5, 0x400 ;  /* 0x0000040000058802 */ /* 0x004fe20000000f00 */
[----:B---3--:R-:W-:-:S04]  /*1760*/  IMAD R3, R0, 0x400, R3 ;  /* 0x0000040000037824 */ /* 0x008fc800078e0203 */
[----:B------:R1:W-:Y:S01]  /*1770*/  @!P0 STL [R1+0x218], R5 ;  /* 0x0002180501008387 */ /* 0x0003e20000100800 */
[----:B------:R-:W-:Y:S02]  /*1780*/  VIADD R3, R3, 0x400 ;  /* 0x0000040003037836 */ /* 0x000fe40000000000 */
[----:B-1----:R-:W-:Y:S01]  /*1790*/  @!P0 VIADD R5, R5, 0x8000 ;  /* 0x0000800005058836 */ /* 0x002fe20000000000 */
[----:B------:R-:W-:Y:S01]  /*17a0*/  BAR.SYNC.DEFER_BLOCKING 0x0 ;  /* 0x0000000000007b1d */ /* 0x000fe20000010000 */
[----:B-----5:R-:W-:-:S03]  /*17b0*/  IADD3 R4, P1, PT, R2, R138, RZ ;  /* 0x0000008a02047210 */ /* 0x020fc60007f3e0ff */
[----:B----4-:R-:W-:Y:S02]  /*17c0*/  @!P0 LEA R148, R6, R5, 0x18 ;  /* 0x0000000506948211 */ /* 0x010fe400078ec0ff */
[C---:B------:R-:W-:Y:S02]  /*17d0*/  IADD3 R2, P2, PT, R3.reuse, UR4, RZ ;  /* 0x0000000403027c10 */ /* 0x040fe4000ff5e0ff */
[----:B------:R-:W-:Y:S02]  /*17e0*/  @!P0 MOV R6, R148 ;  /* 0x0000009400068202 */ /* 0x000fe40000000f00 */
[----:B------:R-:W-:Y:S01]  /*17f0*/  @!P0 MOV R7, R136 ;  /* 0x0000008800078202 */ /* 0x000fe20000000f00 */
[----:B------:R-:W-:Y:S01]  /*1800*/  IMAD.X R5, RZ, RZ, R139, P1 ;  /* 0x000000ffff057224 */ /* 0x000fe200008e068b */
[----:B------:R-:W-:Y:S02]  /*1810*/  LEA.HI.X.SX32 R3, R3, UR5, 0x1, P2 ;  /* 0x0000000503037c11 */ /* 0x000fe400090f0eff */
[----:B------:R-:W-:-:S02]  /*1820*/  @!P0 IADD3 R140, P2, PT, R6, R141, RZ ;  /* 0x0000008d068c8210 */ /* 0x000fc40007f5e0ff */
[----:B------:R-:W-:-:S03]  /*1830*/  IADD3 R6, P1, PT, R4, 0x800, RZ ;  /* 0x0000080004067810 */ /* 0x000fc60007f3e0ff */
[----:B------:R-:W-:Y:S01]  /*1840*/  @!P0 IMAD.X R141, RZ, RZ, R7, P2 ;  /* 0x000000ffff8d8224 */ /* 0x000fe200010e0607 */
[C---:B------:R-:W-:Y:S01]  /*1850*/  IADD3 R136, P2, PT, R4.reuse, 0x1000, RZ ;  /* 0x0000100004887810 */ /* 0x040fe20007f5e0ff */
[----:B------:R-:W-:Y:S01]  /*1860*/  IMAD.X R7, RZ, RZ, R5, P1 ;  /* 0x000000ffff077224 */ /* 0x000fe200008e0605 */
[----:B------:R-:W-:-:S03]  /*1870*/  IADD3 R138, P1, PT, R4, 0x1800, RZ ;  /* 0x00001800048a7810 */ /* 0x000fc60007f3e0ff */
        /* <DEDUP_REMOVED lines=9> */
[----:B------:R-:W-:Y:S01]  /*1910*/  IMAD.X R137, RZ, RZ, R5, P1 ;  /* 0x000000ffff897224 */ /* 0x000fe200008e0605 */
[----:B------:R-:W-:-:S02]  /*1920*/  MOV R143, R4 ;  /* 0x00000004008f7202 */ /* 0x000fc40000000f00 */
[----:B------:R-:W-:Y:S01]  /*1930*/  MOV R153, R6 ;  /* 0x0000000600997202 */ /* 0x000fe20000000f00 */
[--C-:B------:R-:W-:Y:S01]  /*1940*/  IMAD.X R139, RZ, RZ, R5.reuse, P2 ;  /* 0x000000ffff8b7224 */ /* 0x100fe200010e0605 */
[----:B------:R-:W-:Y:S01]  /*1950*/  IADD3 R4, P1, PT, R4, 0x3800, RZ ;  /* 0x0000380004047810 */ /* 0x000fe20007f3e0ff */
[----:B------:R-:W-:Y:S01]  /*1960*/  @!PT LDS RZ, [RZ] ;  /* 0x00000000fffff984 */ /* 0x000fe20000000800 */
[----:B------:R-:W-:Y:S01]  /*1970*/  @!PT LDS RZ, [RZ] ;  /* 0x00000000fffff984 */ /* 0x000fe20000000800 */
[----:B------:R-:W-:Y:S01]  /*1980*/  @!PT LDS RZ, [RZ] ;  /* 0x00000000fffff984 */ /* 0x000fe20000000800 */
[----:B------:R-:W-:Y:S01]  /*1990*/  LDGSTS.E.BYPASS.LTC128B.128 [R143], desc[UR8][R2.64] ;  /* 0x00000000028f7fae */ /* 0x000fe2000b981a08 */
[C---:B------:R-:W-:Y:S02]  /*19a0*/  IADD3 R6, P2, PT, R2.reuse, 0x80000, RZ ;  /* 0x0008000002067810 */ /* 0x040fe40007f5e0ff */
[----:B------:R-:W-:Y:S01]  /*19b0*/  MOV R155, R136 ;  /* 0x00000088009b7202 */ /* 0x000fe20000000f00 */
[----:B------:R-:W-:Y:S01]  /*19c0*/  IMAD.X R5, RZ, RZ, R5, P1 ;  /* 0x000000ffff057224 */ /* 0x000fe200008e0605 */
[----:B------:R-:W-:Y:S01]  /*19d0*/  IADD3 R136, P1, PT, R2, 0x100000, RZ ;  /* 0x0010000002887810 */ /* 0x000fe20007f3e0ff */
[----:B------:R-:W-:-:S04]  /*19e0*/  IMAD.X R7, RZ, RZ, R3, P2 ;  /* 0x000000ffff077224 */ /* 0x000fc800010e0603 */
[----:B------:R-:W-:Y:S01]  /*19f0*/  IMAD.X R137, RZ, RZ, R3, P1 ;  /* 0x000000ffff897224 */ /* 0x000fe200008e0603 */
[----:B------:R1:W-:Y:S04]  /*1a00*/  LDGSTS.E.BYPASS.LTC128B.128 [R147], desc[UR8][R6.64] ;  /* 0x0000000006937fae */ /* 0x0003e8000b981a08 */
[----:B------:R2:W-:Y:S04]  /*1a10*/  @!P0 STL [R1+0x214], R148 ;  /* 0x0002149401008387 */ /* 0x0005e80000100800 */
[----:B------:R-:W-:Y:S01]  /*1a20*/  LDGSTS.E.BYPASS.LTC128B.128 [R149], desc[UR8][R136.64] ;  /* 0x0000000088957fae */ /* 0x000fe2000b981a08 */
[----:B-1----:R-:W-:-:S04]  /*1a30*/  IMAD R6, R146, 0x400, R150 ;  /* 0x0000040092067824 */ /* 0x002fc800078e0296 */
[----:B------:R-:W-:Y:S02]  /*1a40*/  IMAD.IADD R6, R148, 0x1, R6 ;  /* 0x0000000194067824 */ /* 0x000fe400078e0206 */
[----:B--2---:R-:W2:Y:S01]  /*1a50*/  LDL.64 R148, [R1+0x208] ;  /* 0x0002080001947983 */ /* 0x004ea20000100a00 */
[----:B------:R-:W-:Y:S02]  /*1a60*/  MOV R157, R138 ;  /* 0x0000008a009d7202 */ /* 0x000fe40000000f00 */
[----:B------:R-:W-:Y:S02]  /*1a70*/  IADD3 R138, P2, PT, R2, 0x180000, RZ ;  /* 0x00180000028a7810 */ /* 0x000fe40007f5e0ff */
[----:B------:R-:W-:-:S03]  /*1a80*/  @!P0 MOV R161, R140 ;  /* 0x0000008c00a18202 */ /* 0x000fc60000000f00 */
[--C-:B------:R-:W-:Y:S01]  /*1a90*/  IMAD.X R139, RZ, RZ, R3.reuse, P2 ;  /* 0x000000ffff8b7224 */ /* 0x100fe200010e0603 */
[C---:B------:R-:W-:Y:S02]  /*1aa0*/  IADD3 R140, P2, PT, R2.reuse, 0x200000, RZ ;  /* 0x00200000028c7810 */ /* 0x040fe40007f5e0ff */
[C---:B------:R-:W-:Y:S02]  /*1ab0*/  IADD3 R142, P1, PT, R2.reuse, 0x280000, RZ ;  /* 0x00280000028e7810 */ /* 0x040fe40007f3e0ff */
[C---:B------:R-:W-:Y:S01]  /*1ac0*/  IADD3 R144, P3, PT, R2.reuse, 0x300000, RZ ;  /* 0x0030000002907810 */ /* 0x040fe20007f7e0ff */
[--C-:B------:R-:W-:Y:S01]  /*1ad0*/  IMAD.X R141, RZ, RZ, R3.reuse, P2 ;  /* 0x000000ffff8d7224 */ /* 0x100fe200010e0603 */
[----:B------:R-:W-:Y:S01]  /*1ae0*/  LDGSTS.E.BYPASS.LTC128B.128 [R151], desc[UR8][R138.64] ;  /* 0x000000008a977fae */ /* 0x000fe2000b981a08 */
[--C-:B------:R-:W-:Y:S02]  /*1af0*/  IMAD.X R143, RZ, RZ, R3.reuse, P1 ;  /* 0x000000ffff8f7224 */ /* 0x100fe400008e0603 */
[----:B------:R-:W-:Y:S01]  /*1b00*/  IMAD.X R145, RZ, RZ, R3, P3 ;  /* 0x000000ffff917224 */ /* 0x000fe200018e0603 */
[----:B------:R-:W-:Y:S04]  /*1b10*/  LDGSTS.E.BYPASS.LTC128B.128 [R153], desc[UR8][R140.64] ;  /* 0x000000008c997fae */ /* 0x000fe8000b981a08 */
[----:B------:R-:W-:Y:S04]  /*1b20*/  LDGSTS.E.BYPASS.LTC128B.128 [R155], desc[UR8][R142.64] ;  /* 0x000000008e9b7fae */ /* 0x000fe8000b981a08 */
[----:B------:R1:W-:Y:S01]  /*1b30*/  LDGSTS.E.BYPASS.LTC128B.128 [R157], desc[UR8][R144.64] ;  /* 0x00000000909d7fae */ /* 0x0003e2000b981a08 */
[----:B------:R-:W-:-:S02]  /*1b40*/  IADD3 R2, P4, PT, R2, 0x380000, RZ ;  /* 0x0038000002027810 */ /* 0x000fc40007f9e0ff */
[----:B------:R-:W-:Y:S01]  /*1b50*/  MOV R159, R4 ;  /* 0x00000004009f7202 */ /* 0x000fe20000000f00 */
[----:B------:R-:W3:Y:S01]  /*1b60*/  S2R R150, SR_TID.Y ;  /* 0x0000000000967919 */ /* 0x000ee20000002200 */
[----:B------:R-:W3:Y:S01]  /*1b70*/  S2R R147, SR_TID.Z ;  /* 0x0000000000937919 */ /* 0x000ee20000002300 */
[----:B------:R-:W4:Y:S01]  /*1b80*/  LDL R144, [R1+0x23c] ;  /* 0x00023c0001907983 */ /* 0x000f220000100800 */
[C---:B------:R-:W-:Y:S01]  /*1b90*/  @!P0 IADD3 R4, P2, PT, R156.reuse, R162, RZ ;  /* 0x000000a29c048210 */ /* 0x040fe20007f5e0ff */
[----:B------:R-:W-:Y:S01]  /*1ba0*/  IMAD.X R3, RZ, RZ, R3, P4 ;  /* 0x000000ffff037224 */ /* 0x000fe200020e0603 */
[----:B------:R-:W1:Y:S02]  /*1bb0*/  S2R R152, SR_TID.X ;  /* 0x0000000000987919 */ /* 0x000e640000002100 */
[----:B------:R-:W-:Y:S02]  /*1bc0*/  @!P0 LEA.HI.X.SX32 R5, R156, R163, 0x1, P2 ;  /* 0x000000a39c058211 */ /* 0x000fe400010f0eff */
[----:B------:R5:W-:Y:S04]  /*1bd0*/  LDGSTS.E.BYPASS.LTC128B.128 [R159], desc[UR8][R2.64] ;  /* 0x00000000029f7fae */ /* 0x000be8000b981a08 */
[----:B------:R5:W-:Y:S04]  /*1be0*/  @!P0 LDGSTS.E.BYPASS.LTC128B.128 [R161], desc[UR8][R4.64] ;  /* 0x0000000004a18fae */ /* 0x000be8000b981a08 */
[----:B------:R-:W0:Y:S04]  /*1bf0*/  LDGDEPBAR ;  /* 0x00000000000079af */ /* 0x000e280000000000 */
[----:B------:R-:W4:Y:S01]  /*1c00*/  LDL R143, [R1+0x238] ;  /* 0x00023800018f7983 */ /* 0x000f220000100800 */
[----:B------:R-:W-:-:S04]  /*1c10*/  DEPBAR.LE SB0, 0x1 ;  /* 0x000080400000791a */ /* 0x000fc80000000000 */
[----:B------:R-:W-:Y:S06]  /*1c20*/  BAR.SYNC.DEFER_BLOCKING 0x0 ;  /* 0x0000000000007b1d */ /* 0x000fec0000010000 */
[----:B------:R-:W5:Y:S01]  /*1c30*/  LDS R7, [R6] ;  /* 0x0000000006077984 */ /* 0x000f620000000800 */
[----:B---3--:R-:W-:Y:S02]  /*1c40*/  IMAD R147, R150, 0x2, R147 ;  /* 0x0000000296937824 */ /* 0x008fe400078e0293 */
[----:B-1----:R-:W-:Y:S02]  /*1c50*/  IMAD.SHL.U32 R145, R152, 0x10, RZ ;  /* 0x0000001098917824 */ /* 0x002fe400078e00ff */
[----:B------:R-:W-:-:S04]  /*1c60*/  IMAD.SHL.U32 R147, R147, 0x200, RZ ;  /* 0x0000020093937824 */ /* 0x000fc800078e00ff */
[----:B------:R-:W-:Y:S01]  /*1c70*/  IMAD.IADD R145, R145, 0x1, R147 ;  /* 0x0000000191917824 */ /* 0x000fe200078e0293 */
[--C-:B-----5:R-:W-:Y:S02]  /*1c80*/  SHF.R.U32.HI R2, RZ, 0x10, R7.reuse ;  /* 0x00000010ff027819 */ /* 0x120fe40000011607 */
[--C-:B------:R-:W-:Y:S01]  /*1c90*/  SHF.R.U32.HI R3, RZ, 0x18, R7.reuse ;  /* 0x00000018ff037819 */ /* 0x100fe20000011607 */
[C---:B------:R-:W-:Y:S01]  /*1ca0*/  IMAD.SHL.U32 R138, R7.reuse, 0x40, RZ ;  /* 0x00000040078a7824 */ /* 0x040fe200078e00ff */
[--C-:B------:R-:W-:Y:S02]  /*1cb0*/  SHF.R.U32.HI R136, RZ, 0x8, R7.reuse ;  /* 0x00000008ff887819 */ /* 0x100fe40000011607 */
[----:B------:R-:W-:Y:S02]  /*1cc0*/  LOP3.LUT R137, R7, 0x3, RZ, 0xc0, !PT ;  /* 0x0000000307897812 */ /* 0x000fe400078ec0ff */
[----:B------:R-:W-:Y:S02]  /*1cd0*/  SHF.R.U32.HI R5, RZ, 0xa, R7 ;  /* 0x0000000aff057819 */ /* 0x000fe40000011607 */
[----:B------:R-:W-:-:S02]  /*1ce0*/  LOP3.LUT R2, R2, 0x3, RZ, 0xc0, !PT ;  /* 0x0000000302027812 */ /* 0x000fc400078ec0ff */
[--C-:B------:R-:W-:Y:S02]  /*1cf0*/  SHF.R.U32.HI R4, RZ, 0x12, R7.reuse ;  /* 0x00000012ff047819 */ /* 0x100fe40000011607 */
[----:B------:R-:W-:Y:S02]  /*1d00*/  LOP3.LUT R3, R3, 0x3, RZ, 0xc0, !PT ;  /* 0x0000000303037812 */ /* 0x000fe400078ec0ff */
[----:B------:R-:W-:Y:S02]  /*1d10*/  SHF.R.U32.HI R139, RZ, 0x2, R7 ;  /* 0x00000002ff8b7819 */ /* 0x000fe40000011607 */
[----:B------:R-:W-:Y:S02]  /*1d20*/  LOP3.LUT R136, R136, 0x3, RZ, 0xc0, !PT ;  /* 0x0000000388887812 */ /* 0x000fe400078ec0ff */
[----:B------:R-:W-:Y:S02]  /*1d30*/  LOP3.LUT R137, R137, 0x300, R138, 0xf8, !PT ;  /* 0x0000030089897812 */ /* 0x000fe400078ef88a */
[----:B------:R-:W-:Y:S01]  /*1d40*/  LOP3.LUT R5, R2, 0x300, R5, 0xf8, !PT ;  /* 0x0000030002057812 */ /* 0x000fe200078ef805 */
[----:B------:R-:W-:Y:S01]  /*1d50*/  IMAD.SHL.U32 R2, R7, 0x1000, RZ ;  /* 0x0000100007027824 */ /* 0x000fe200078e00ff */
[----:B------:R-:W-:Y:S01]  /*1d60*/  LOP3.LUT R138, R3, 0x300, R4, 0xf8, !PT ;  /* 0x00000300038a7812 */ /* 0x000fe200078ef804 */
[----:B------:R-:W-:Y:S01]  /*1d70*/  IMAD.SHL.U32 R3, R7, 0x10, RZ ;  /* 0x0000001007037824 */ /* 0x000fe200078e00ff */
[----:B------:R-:W-:-:S02]  /*1d80*/  LOP3.LUT R136, R136, 0x300, R139, 0xf8, !PT ;  /* 0x0000030088887812 */ /* 0x000fc400078ef88b */
[--C-:B------:R-:W-:Y:S02]  /*1d90*/  SHF.R.U32.HI R4, RZ, 0x4, R7.reuse ;  /* 0x00000004ff047819 */ /* 0x100fe40000011607 */
[----:B------:R-:W-:Y:S02]  /*1da0*/  SHF.R.U32.HI R139, RZ, 0xc, R7 ;  /* 0x0000000cff8b7819 */ /* 0x000fe40000011607 */
[----:B------:R-:W-:Y:S02]  /*1db0*/  LOP3.LUT R2, R137, 0x30000, R2, 0xf8, !PT ;  /* 0x0003000089027812 */ /* 0x000fe400078ef802 */
[----:B------:R-:W-:Y:S01]  /*1dc0*/  LOP3.LUT R137, R136, 0x30000, R3, 0xf8, !PT ;  /* 0x0003000088897812 */ /* 0x000fe200078ef803 */
[----:B------:R-:W-:Y:S01]  /*1dd0*/  IMAD.SHL.U32 R3, R7, 0x40000, RZ ;  /* 0x0004000007037824 */ /* 0x000fe200078e00ff */
[----:B------:R-:W-:Y:S01]  /*1de0*/  LOP3.LUT R5, R5, 0x30000, R4, 0xf8, !PT ;  /* 0x0003000005057812 */ /* 0x000fe200078ef804 */
[C---:B------:R-:W-:Y:S01]  /*1df0*/  IMAD.SHL.U32 R4, R7.reuse, 0x400, RZ ;  /* 0x0000040007047824 */ /* 0x040fe200078e00ff */
[----:B------:R-:W-:Y:S01]  /*1e00*/  LOP3.LUT R139, R138, 0x30000, R139, 0xf8, !PT ;  /* 0x000300008a8b7812 */ /* 0x000fe200078ef88b */
[----:B------:R-:W-:Y:S01]  /*1e10*/  IMAD.SHL.U32 R138, R7, 0x4, RZ ;  /* 0x00000004078a7824 */ /* 0x000fe200078e00ff */
[----:B------:R-:W-:-:S02]  /*1e20*/  SHF.R.U32.HI R140, RZ, 0x6, R7 ;  /* 0x00000006ff8c7819 */ /* 0x000fc40000011607 */
[----:B------:R-:W-:Y:S02]  /*1e30*/  LOP3.LUT R136, R2, 0x3000000, R3, 0xf8, !PT ;  /* 0x0300000002887812 */ /* 0x000fe400078ef803 */
[----:B------:R-:W-:Y:S02]  /*1e40*/  LOP3.LUT R137, R137, 0x3000000, R4, 0xf8, !PT ;  /* 0x0300000089897812 */ /* 0x000fe400078ef804 */
[----:B------:R-:W-:Y:S02]  /*1e50*/  LOP3.LUT R138, R5, 0x3000000, R138, 0xf8, !PT ;  /* 0x03000000058a7812 */ /* 0x000fe400078ef88a */
[----:B------:R-:W-:-:S05]  /*1e60*/  LOP3.LUT R139, R139, 0x3000000, R140, 0xf8, !PT ;  /* 0x030000008b8b7812 */ /* 0x000fca00078ef88c */
[----:B------:R-:W-:Y:S04]  /*1e70*/  STS.128 [R145+UR6], R136 ;  /* 0x0000008891007988 */ /* 0x000fe80008000c06 */
[----:B------:R-:W1:Y:S01]  /*1e80*/  LDS R6, [R6+0x200] ;  /* 0x0002000006067984 */ /* 0x000e620000000800 */
[----:B------:R-:W-:-:S04]  /*1e90*/  IMAD.SHL.U32 R141, R152, 0x10, RZ ;  /* 0x00000010988d7824 */ /* 0x000fc800078e00ff */
[----:B------:R-:W-:-:S04]  /*1ea0*/  IMAD R141, R150, 0x200, R141 ;  /* 0x00000200968d7824 */ /* 0x000fc800078e028d */
[----:B------:R-:W-:-:S04]  /*1eb0*/  IMAD R141, R150, 0x1e00, R141 ;  /* 0x00001e00968d7824 */ /* 0x000fc800078e028d */
[----:B------:R-:W-:Y:S02]  /*1ec0*/  IMAD R141, R146, 0x4000, R141 ;  /* 0x00004000928d7824 */ /* 0x000fe400078e028d */
[C---:B-1----:R-:W-:Y:S01]  /*1ed0*/  IMAD.SHL.U32 R3, R6.reuse, 0x40, RZ ;  /* 0x0000004006037824 */ /* 0x042fe200078e00ff */
[C---:B------:R-:W-:Y:S01]  /*1ee0*/  LOP3.LUT R2, R6.reuse, 0x3, RZ, 0xc0, !PT ;  /* 0x0000000306027812 */ /* 0x040fe200078ec0ff */
[----:B------:R-:W-:-:S03]  /*1ef0*/  IMAD.SHL.U32 R4, R6, 0x1000, RZ ;  /* 0x0000100006047824 */ /* 0x000fc600078e00ff */
[----:B------:R-:W-:Y:S02]  /*1f00*/  LOP3.LUT R3, R2, 0x300, R3, 0xf8, !PT ;  /* 0x0000030002037812 */ /* 0x000fe400078ef803 */
[----:B------:R-:W-:Y:S02]  /*1f10*/  SHF.R.U32.HI R2, RZ, 0x8, R6 ;  /* 0x00000008ff027819 */ /* 0x000fe40000011606 */
[----:B------:R-:W-:Y:S02]  /*1f20*/  LOP3.LUT R5, R3, 0x30000, R4, 0xf8, !PT ;  /* 0x0003000003057812 */ /* 0x000fe400078ef804 */
[--C-:B------:R-:W-:Y:S02]  /*1f30*/  SHF.R.U32.HI R4, RZ, 0x18, R6.reuse ;  /* 0x00000018ff047819 */ /* 0x100fe40000011606 */
[--C-:B------:R-:W-:Y:S02]  /*1f40*/  SHF.R.U32.HI R140, RZ, 0x2, R6.reuse ;  /* 0x00000002ff8c7819 */ /* 0x100fe40000011606 */
[----:B------:R-:W-:-:S02]  /*1f50*/  SHF.R.U32.HI R3, RZ, 0x10, R6 ;  /* 0x00000010ff037819 */ /* 0x000fc40000011606 */
[----:B------:R-:W-:Y:S02]  /*1f60*/  LOP3.LUT R7, R2, 0x3, RZ, 0xc0, !PT ;  /* 0x0000000302077812 */ /* 0x000fe400078ec0ff */
[--C-:B------:R-:W-:Y:S02]  /*1f70*/  SHF.R.U32.HI R139, RZ, 0x12, R6.reuse ;  /* 0x00000012ff8b7819 */ /* 0x100fe40000011606 */
[----:B------:R-:W-:Y:S02]  /*1f80*/  LOP3.LUT R4, R4, 0x3, RZ, 0xc0, !PT ;  /* 0x0000000304047812 */ /* 0x000fe400078ec0ff */
[----:B------:R-:W-:Y:S02]  /*1f90*/  SHF.R.U32.HI R136, RZ, 0xa, R6 ;  /* 0x0000000aff887819 */ /* 0x000fe40000011606 */
[----:B------:R-:W-:Y:S02]  /*1fa0*/  LOP3.LUT R3, R3, 0x3, RZ, 0xc0, !PT ;  /* 0x0000000303037812 */ /* 0x000fe400078ec0ff */
[----:B------:R-:W-:-:S02]  /*1fb0*/  LOP3.LUT R7, R7, 0x300, R140, 0xf8, !PT ;  /* 0x0000030007077812 */ /* 0x000fc400078ef88c */
[----:B------:R-:W-:Y:S01]  /*1fc0*/  LOP3.LUT R140, R4, 0x300, R139, 0xf8, !PT ;  /* 0x00000300048c7812 */ /* 0x000fe200078ef88b */
[C---:B------:R-:W-:Y:S01]  /*1fd0*/  IMAD.SHL.U32 R4, R6.reuse, 0x10, RZ ;  /* 0x0000001006047824 */ /* 0x040fe200078e00ff */
[----:B------:R-:W-:Y:S02]  /*1fe0*/  LOP3.LUT R137, R3, 0x300, R136, 0xf8, !PT ;  /* 0x0000030003897812 */ /* 0x000fe400078ef888 */
[----:B------:R-:W-:Y:S02]  /*1ff0*/  SHF.R.U32.HI R138, RZ, 0x4, R6 ;  /* 0x00000004ff8a7819 */ /* 0x000fe40000011606 */
[----:B------:R-:W-:Y:S01]  /*2000*/  LOP3.LUT R7, R7, 0x30000, R4, 0xf8, !PT ;  /* 0x0003000007077812 */ /* 0x000fe200078ef804 */
[C---:B------:R-:W-:Y:S01]  /*2010*/  IMAD.SHL.U32 R4, R6.reuse, 0x40000, RZ ;  /* 0x0004000006047824 */ /* 0x040fe200078e00ff */
[----:B------:R-:W-:Y:S01]  /*2020*/  LOP3.LUT R139, R137, 0x30000, R138, 0xf8, !PT ;  /* 0x00030000898b7812 */ /* 0x000fe200078ef88a */
[----:B------:R-:W-:Y:S01]  /*2030*/  IMAD.SHL.U32 R138, R6, 0x400, RZ ;  /* 0x00000400068a7824 */ /* 0x000fe200078e00ff */
[----:B------:R-:W-:-:S02]  /*2040*/  SHF.R.U32.HI R142, RZ, 0x6, R6 ;  /* 0x00000006ff8e7819 */ /* 0x000fc40000011606 */
[----:B------:R-:W-:Y:S02]  /*2050*/  LOP3.LUT R4, R5, 0x3000000, R4, 0xf8, !PT ;  /* 0x0300000005047812 */ /* 0x000fe400078ef804 */
[----:B------:R-:W-:Y:S02]  /*2060*/  LOP3.LUT R5, R7, 0x3000000, R138, 0xf8, !PT ;  /* 0x0300000007057812 */ /* 0x000fe400078ef88a */
[----:B--2---:R-:W-:Y:S02]  /*2070*/  IADD3 R2, P1, PT, R148, R141, RZ ;  /* 0x0000008d94027210 */ /* 0x004fe40007f3e0ff */
[----:B------:R-:W-:-:S04]  /*2080*/  SHF.R.U32.HI R141, RZ, 0xc, R6 ;  /* 0x0000000cff8d7819 */ /* 0x000fc80000011606 */
[----:B------:R-:W-:Y:S01]  /*2090*/  LOP3.LUT R141, R140, 0x30000, R141, 0xf8, !PT ;  /* 0x000300008c8d7812 */ /* 0x000fe200078ef88d */
[----:B------:R-:W-:-:S03]  /*20a0*/  IMAD.SHL.U32 R140, R6, 0x4, RZ ;  /* 0x00000004068c7824 */ /* 0x000fc600078e00ff */
[----:B------:R-:W-:Y:S02]  /*20b0*/  LOP3.LUT R7, R141, 0x3000000, R142, 0xf8, !PT ;  /* 0x030000008d077812 */ /* 0x000fe400078ef88e */
[----:B------:R-:W-:Y:S01]  /*20c0*/  LOP3.LUT R6, R139, 0x3000000, R140, 0xf8, !PT ;  /* 0x030000008b067812 */ /* 0x000fe200078ef88c */
[----:B------:R-:W-:Y:S01]  /*20d0*/  IMAD.X R3, RZ, RZ, R149, P1 ;  /* 0x000000ffff037224 */ /* 0x000fe200008e0695 */
[----:B------:R-:W-:-:S03]  /*20e0*/  IADD3 R136, P1, PT, R2, 0x400, RZ ;  /* 0x0000040002887810 */ /* 0x000fc60007f3e0ff */
[----:B------:R-:W-:Y:S02]  /*20f0*/  STS.128 [R145+UR6+0x800], R4 ;  /* 0x0008000491007988 */ /* 0x000fe40008000c06 */
[----:B------:R-:W-:Y:S01]  /*2100*/  IMAD.X R137, RZ, RZ, R3, P1 ;  /* 0x000000ffff897224 */ /* 0x000fe200008e0603 */
[----:B------:R-:W-:Y:S04]  /*2110*/  BAR.SYNC.DEFER_BLOCKING 0x0 ;  /* 0x0000000000007b1d */ /* 0x000fe80000010000 */
[----:B------:R-:W-:Y:S02]  /*2120*/  MOV R148, R136 ;  /* 0x0000008800947202 */ /* 0x000fe40000000f00 */
[----:B------:R-:W-:-:S05]  /*2130*/  IADD3 R136, P1, PT, R2, 0x800, RZ ;  /* 0x0000080002887810 */ /* 0x000fca0007f3e0ff */
[----:B------:R-:W-:-:S05]  /*2140*/  IMAD.X R137, RZ, RZ, R3, P1 ;  /* 0x000000ffff897224 */ /* 0x000fca00008e0603 */
[----:B------:R-:W-:Y:S01]  /*2150*/  MOV R164, R136 ;  /* 0x0000008800a47202 */ /* 0x000fe20000000f00 */
[----:B----4-:R-:W-:Y:S05]  /*2160*/  LDSM.16.M88.4 R236, [R144] ;  /* 0x0000000090ec783b */ /* 0x010fea0000000200 */
[----:B------:R-:W1:Y:S04]  /*2170*/  LDSM.16.M88.4 R164, [R164] ;  /* 0x00000000a4a4783b */ /* 0x000e680000000200 */
[----:B------:R-:W2:Y:S01]  /*2180*/  LDSM.16.M88.4 R148, [R148] ;  /* 0x000000009494783b */ /* 0x000ea20000000200 */
[----:B------:R-:W-:-:S03]  /*2190*/  MOV R248, R2 ;  /* 0x0000000200f87202 */ /* 0x000fc60000000f00 */
[----:B------:R-:W-:Y:S04]  /*21a0*/  LDSM.16.M88.4 R240, [R143] ;  /* 0x000000008ff0783b */ /* 0x000fe80000000200 */
[----:B------:R-:W-:Y:S01]  /*21b0*/  LDSM.16.M88.4 R248, [R248] ;  /* 0x00000000f8f8783b */ /* 0x000fe20000000200 */
[-C--:B-1----:R-:W-:Y:S03]  /*21c0*/  IMMA.16832.S8.S8 R152, R164.ROW, R236.reuse.COL, R40 ;  /* 0x000000eca4987237 */ /* 0x082fe60000405c28 */
[----:B------:R-:W3:Y:S04]  /*21d0*/  LDL R40, [R1+0x230] ;  /* 0x0002300001287983 */ /* 0x000ee80000100800 */
[----:B------:R-:W4:Y:S01]  /*21e0*/  LDL R41, [R1+0x234] ;  /* 0x0002340001297983 */ /* 0x000f220000100800 */
[----:B--2---:R-:W-:Y:S01]  /*21f0*/  IMMA.16832.S8.S8 R136, R148.ROW, R236.COL, R52 ;  /* 0x000000ec94887237 */ /* 0x004fe20000405c34 */
[----:B------:R-:W-:-:S05]  /*2200*/  IADD3 R52, P1, PT, R2, 0xc00, RZ ;  /* 0x00000c0002347810 */ /* 0x000fca0007f3e0ff */
[----:B------:R-:W-:-:S05]  /*2210*/  IMAD.X R53, RZ, RZ, R3, P1 ;  /* 0x000000ffff357224 */ /* 0x000fca00008e0603 */
[----:B------:R-:W-:-:S05]  /*2220*/  MOV R52, R52 ;  /* 0x0000003400347202 */ /* 0x000fca0000000f00 */
[----:B------:R-:W1:Y:S01]  /*2230*/  LDSM.16.M88.4 R180, [R52] ;  /* 0x0000000034b4783b */ /* 0x000e620000000200 */
[----:B------:R-:W-:-:S05]  /*2240*/  IADD3 R4, P1, PT, R2, 0x1000, RZ ;  /* 0x0000100002047810 */ /* 0x000fca0007f3e0ff */
[----:B------:R-:W-:-:S05]  /*2250*/  IMAD.X R5, RZ, RZ, R3, P1 ;  /* 0x000000ffff057224 */ /* 0x000fca00008e0603 */
[----:B------:R-:W-:Y:S02]  /*2260*/  MOV R196, R4 ;  /* 0x0000000400c47202 */ /* 0x000fe40000000f00 */
[C---:B------:R-:W-:Y:S02]  /*2270*/  IADD3 R4, P1, PT, R2.reuse, 0x1400, RZ ;  /* 0x0000140002047810 */ /* 0x040fe40007f3e0ff */
[----:B------:R-:W-:Y:S02]  /*2280*/  IADD3 R6, P2, PT, R2, 0x1800, RZ ;  /* 0x0000180002067810 */ /* 0x000fe40007f5e0ff */
[----:B------:R-:W2:Y:S01]  /*2290*/  LDSM.16.M88.4 R196, [R196] ;  /* 0x00000000c4c4783b */ /* 0x000ea20000000200 */
[----:B------:R-:W-:-:S05]  /*22a0*/  IMAD.X R5, RZ, RZ, R3, P1 ;  /* 0x000000ffff057224 */ /* 0x000fca00008e0603 */
[----:B------:R-:W-:Y:S02]  /*22b0*/  MOV R212, R4 ;  /* 0x0000000400d47202 */ /* 0x000fe40000000f00 */
[----:B------:R-:W-:Y:S01]  /*22c0*/  IADD3 R4, P1, PT, R2, 0x1c00, RZ ;  /* 0x00001c0002047810 */ /* 0x000fe20007f3e0ff */
[----:B------:R-:W-:-:S03]  /*22d0*/  IMAD.X R7, RZ, RZ, R3, P2 ;  /* 0x000000ffff077224 */ /* 0x000fc600010e0603 */
[----:B------:R-:W5:Y:S01]  /*22e0*/  LDSM.16.M88.4 R212, [R212] ;  /* 0x00000000d4d4783b */ /* 0x000f620000000200 */
[----:B------:R-:W-:-:S05]  /*22f0*/  IMAD.X R5, RZ, RZ, R3, P1 ;  /* 0x000000ffff057224 */ /* 0x000fca00008e0603 */
[----:B------:R-:W-:Y:S02]  /*2300*/  MOV R4, R4 ;  /* 0x0000000400047202 */ /* 0x000fe40000000f00 */
[----:B------:R-:W-:Y:S01]  /*2310*/  MOV R6, R6 ;  /* 0x0000000600067202 */ /* 0x000fe20000000f00 */
[----:B-1----:R-:W-:Y:S02]  /*2320*/  IMMA.16832.S8.S8 R176, R180.ROW, R240.COL, R20 ;  /* 0x000000f0b4b07237 */ /* 0x002fe40000405c14 */
[----:B------:R1:W5:Y:S04]  /*2330*/  LDSM.16.M88.4 R20, [R4] ;  /* 0x000000000414783b */ /* 0x0003680000000200 */
[----:B------:R2:W5:Y:S01]  /*2340*/  LDSM.16.M88.4 R228, [R6] ;  /* 0x0000000006e4783b */ /* 0x0005620000000200 */
[C---:B-1----:R-:W-:Y:S01]  /*2350*/  IADD3 R4, P1, PT, R2.reuse, 0x200, RZ ;  /* 0x0000020002047810 */ /* 0x042fe20007f3e0ff */
[----:B------:R-:W-:Y:S04]  /*2360*/  IMMA.16832.S8.S8 R140, R148.ROW, R238.COL, R76 ;  /* 0x000000ee948c7237 */ /* 0x000fe80000405c4c */
[----:B------:R-:W-:Y:S01]  /*2370*/  IMAD.X R5, RZ, RZ, R3, P1 ;  /* 0x000000ffff057224 */ /* 0x000fe200008e0603 */
[----:B--2---:R-:W-:-:S03]  /*2380*/  IADD3 R6, P1, PT, R2, 0x600, RZ ;  /* 0x0000060002067810 */ /* 0x004fc60007f3e0ff */
[----:B------:R-:W-:Y:S01]  /*2390*/  IMMA.16832.S8.S8 R76, R248.ROW, R240.COL, R8 ;  /* 0x000000f0f84c7237 */ /* 0x000fe20000405c08 */
[----:B------:R-:W-:Y:S02]  /*23a0*/  MOV R10, R4 ;  /* 0x00000004000a7202 */ /* 0x000fe40000000f00 */
[C---:B------:R-:W-:Y:S01]  /*23b0*/  IADD3 R4, P2, PT, R2.reuse, 0xa00, RZ ;  /* 0x00000a0002047810 */ /* 0x040fe20007f5e0ff */
[--C-:B------:R-:W-:Y:S01]  /*23c0*/  IMAD.X R7, RZ, RZ, R3.reuse, P1 ;  /* 0x000000ffff077224 */ /* 0x100fe200008e0603 */
[----:B------:R-:W-:Y:S01]  /*23d0*/  IADD3 R8, P1, PT, R2, 0xe00, RZ ;  /* 0x00000e0002087810 */ /* 0x000fe20007f3e0ff */
[----:B------:R-:W-:Y:S02]  /*23e0*/  IMAD.MOV.U32 R43, RZ, RZ, R156 ;  /* 0x000000ffff2b7224 */ /* 0x000fe400078e009c */
[--C-:B------:R-:W-:Y:S01]  /*23f0*/  IMAD.X R5, RZ, RZ, R3.reuse, P2 ;  /* 0x000000ffff057224 */ /* 0x100fe200010e0603 */
[----:B------:R-:W-:Y:S01]  /*2400*/  IMMA.16832.S8.S8 R156, R164.ROW, R238.COL, R60 ;  /* 0x000000eea49c7237 */ /* 0x000fe20000405c3c */
[----:B------:R-:W-:-:S07]  /*2410*/  IMAD.X R9, RZ, RZ, R3, P1 ;  /* 0x000000ffff097224 */ /* 0x000fce00008e0603 */
[C---:B------:R-:W-:Y:S08]  /*2420*/  IMMA.16832.S8.S8 R160, R164.reuse.ROW, R240.COL, R28 ;  /* 0x000000f0a4a07237 */ /* 0x040ff00000405c1c */
[----:B------:R-:W-:Y:S01]  /*2430*/  IMMA.16832.S8.S8 R164, R164.ROW, R242.COL, R56 ;  /* 0x000000f2a4a47237 */ /* 0x000fe20000405c38 */
[----:B------:R-:W-:Y:S02]  /*2440*/  MOV R56, R4 ;  /* 0x0000000400387202 */ /* 0x000fe40000000f00 */
[----:B------:R-:W-:-:S04]  /*2450*/  IADD3 R4, P1, PT, R2, 0x1200, RZ ;  /* 0x0000120002047810 */ /* 0x000fc80007f3e0ff */
[----:B------:R-:W-:Y:S01]  /*2460*/  LDSM.16.M88.4 R56, [R56] ;  /* 0x000000003838783b */ /* 0x000fe20000000200 */
        /* <DEDUP_REMOVED lines=10> */
[C---:B------:R-:W-:Y:S08]  /*2510*/  IMMA.16832.S8.S8 R68, R248.reuse.ROW, R238.COL, R12 ;  /* 0x000000eef8447237 */ /* 0x040ff00000405c0c */
[----:B------:R-:W-:Y:S01]  /*2520*/  IMMA.16832.S8.S8 R248, R248.ROW, R242.COL, R116 ;  /* 0x000000f2f8f87237 */ /* 0x000fe20000405c74 */
[----:B------:R1:W-:Y:S02]  /*2530*/  LDSM.16.M88.4 R116, [R10] ;  /* 0x000000000a74783b */ /* 0x0003e40000000200 */
[----:B-1----:R-:W-:-:S02]  /*2540*/  IADD3 R10, P1, PT, R2, 0x1a00, RZ ;  /* 0x00001a00020a7810 */ /* 0x002fc40007f3e0ff */
[----:B------:R-:W-:-:S03]  /*2550*/  IADD3 R2, P2, PT, R2, 0x1e00, RZ ;  /* 0x00001e0002027810 */ /* 0x000fc60007f5e0ff */
[----:B------:R-:W-:Y:S01]  /*2560*/  IMMA.16832.S8.S8 R184, R196.ROW, R236.COL, R32 ;  /* 0x000000ecc4b87237 */ /* 0x000fe20000405c20 */
[--C-:B------:R-:W-:Y:S02]  /*2570*/  IMAD.X R11, RZ, RZ, R3.reuse, P1 ;  /* 0x000000ffff0b7224 */ /* 0x100fe400008e0603 */
[----:B------:R-:W-:-:S05]  /*2580*/  IMAD.X R3, RZ, RZ, R3, P2 ;  /* 0x000000ffff037224 */ /* 0x000fca00010e0603 */
[----:B------:R-:W-:Y:S01]  /*2590*/  IMMA.16832.S8.S8 R188, R196.ROW, R238.COL, R132 ;  /* 0x000000eec4bc7237 */ /* 0x000fe20000405c84 */
[----:B------:R-:W-:-:S07]  /*25a0*/  MOV R2, R2 ;  /* 0x0000000200027202 */ /* 0x000fce0000000f00 */
[----:B------:R-:W-:Y:S08]  /*25b0*/  IMMA.16832.S8.S8 R192, R196.ROW, R240.COL, R80 ;  /* 0x000000f0c4c07237 */ /* 0x000ff00000405c50 */
[----:B------:R-:W-:Y:S01]  /*25c0*/  IMMA.16832.S8.S8 R148, R148.ROW, R242.COL, R64 ;  /* 0x000000f294947237 */ /* 0x000fe20000405c40 */
[----:B------:R-:W-:-:S06]  /*25d0*/  MOV R64, R6 ;  /* 0x0000000600407202 */ /* 0x000fcc0000000f00 */
[----:B------:R-:W-:Y:S01]  /*25e0*/  LDSM.16.M88.4 R64, [R64] ;  /* 0x000000004040783b */ /* 0x000fe20000000200 */
[----:B------:R-:W-:Y:S01]  /*25f0*/  IMMA.16832.S8.S8 R196, R196.ROW, R242.COL, R84 ;  /* 0x000000f2c4c47237 */ /* 0x000fe20000405c54 */
[----:B------:R-:W-:-:S06]  /*2600*/  MOV R84, R4 ;  /* 0x0000000400547202 */ /* 0x000fcc0000000f00 */
[----:B------:R-:W-:Y:S01]  /*2610*/  LDSM.16.M88.4 R84, [R84] ;  /* 0x000000005454783b */ /* 0x000fe20000000200 */
[C---:B-----5:R-:W-:Y:S08]  /*2620*/  IMMA.16832.S8.S8 R200, R212.reuse.ROW, R236.COL, R88 ;  /* 0x000000ecd4c87237 */ /* 0x060ff00000405c58 */
[C---:B------:R-:W-:Y:S08]  /*2630*/  IMMA.16832.S8.S8 R204, R212.reuse.ROW, R238.COL, R92 ;  /* 0x000000eed4cc7237 */ /* 0x040ff00000405c5c */
[C---:B------:R-:W-:Y:S08]  /*2640*/  IMMA.16832.S8.S8 R208, R212.reuse.ROW, R240.COL, R24 ;  /* 0x000000f0d4d07237 */ /* 0x040ff00000405c18 */
[----:B------:R-:W-:Y:S01]  /*2650*/  IMMA.16832.S8.S8 R212, R212.ROW, R242.COL, R104 ;  /* 0x000000f2d4d47237 */ /* 0x000fe20000405c68 */
[----:B------:R-:W-:-:S06]  /*2660*/  MOV R104, R8 ;  /* 0x0000000800687202 */ /* 0x000fcc0000000f00 */
[----:B------:R-:W-:Y:S01]  /*2670*/  LDSM.16.M88.4 R104, [R104] ;  /* 0x000000006868783b */ /* 0x000fe20000000200 */
[----:B------:R-:W-:Y:S01]  /*2680*/  IMMA.16832.S8.S8 R4, R20.ROW, R240.COL, R72 ;  /* 0x000000f014047237 */ /* 0x000fe20000405c48 */
[----:B------:R-:W-:-:S06]  /*2690*/  MOV R72, R10 ;  /* 0x0000000a00487202 */ /* 0x000fcc0000000f00 */
[----:B------:R-:W-:Y:S01]  /*26a0*/  LDSM.16.M88.4 R72, [R72] ;  /* 0x000000004848783b */ /* 0x000fe20000000200 */
[C---:B------:R-:W-:Y:S08]  /*26b0*/  IMMA.16832.S8.S8 R216, R228.reuse.ROW, R236.COL, R108 ;  /* 0x000000ece4d87237 */ /* 0x040ff00000405c6c */
[C---:B------:R-:W-:Y:S08]  /*26c0*/  IMMA.16832.S8.S8 R220, R228.reuse.ROW, R238.COL, R120 ;  /* 0x000000eee4dc7237 */ /* 0x040ff00000405c78 */
[C---:B------:R-:W-:Y:S08]  /*26d0*/  IMMA.16832.S8.S8 R224, R228.reuse.ROW, R240.COL, R128 ;  /* 0x000000f0e4e07237 */ /* 0x040ff00000405c80 */
[-C--:B------:R-:W-:Y:S08]  /*26e0*/  IMMA.16832.S8.S8 R228, R228.ROW, R242.reuse.COL, R124 ;  /* 0x000000f2e4e47237 */ /* 0x080ff00000405c7c */
[C---:B------:R-:W-:Y:S01]  /*26f0*/  IMMA.16832.S8.S8 R240, R20.reuse.ROW, R242.COL, R48 ;  /* 0x000000f214f07237 */ /* 0x040fe20000405c30 */
[----:B------:R1:W-:Y:S04]  /*2700*/  LDSM.16.M88.4 R48, [R2] ;  /* 0x000000000230783b */ /* 0x0003e80000000200 */
[----:B---3--:R-:W2:Y:S04]  /*2710*/  LDSM.16.M88.4 R244, [R40] ;  /* 0x0000000028f4783b */ /* 0x008ea80000000200 */
[----:B----4-:R-:W3:Y:S01]  /*2720*/  LDSM.16.M88.4 R124, [R41] ;  /* 0x00000000297c783b */ /* 0x010ee20000000200 */
[C---:B------:R-:W-:Y:S08]  /*2730*/  IMMA.16832.S8.S8 R232, R20.reuse.ROW, R236.COL, R36 ;  /* 0x000000ec14e87237 */ /* 0x040ff00000405c24 */
[----:B------:R-:W-:Y:S01]  /*2740*/  IMMA.16832.S8.S8 R236, R20.ROW, R238.COL, R96 ;  /* 0x000000ee14ec7237 */ /* 0x000fe20000405c60 */
[----:B------:R-:W-:-:S02]  /*2750*/  IMAD.MOV.U32 R34, RZ, RZ, R68 ;  /* 0x000000ffff227224 */ /* 0x000fc400078e0044 */
[----:B------:R-:W-:Y:S02]  /*2760*/  IMAD.MOV.U32 R33, RZ, RZ, R69 ;  /* 0x000000ffff217224 */ /* 0x000fe400078e0045 */
[----:B------:R-:W-:Y:S01]  /*2770*/  IMAD.MOV.U32 R32, RZ, RZ, R70 ;  /* 0x000000ffff207224 */ /* 0x000fe200078e0046 */
[----:B------:R4:W-:Y:S01]  /*2780*/  STL.128 [R1+0x50], R140 ;  /* 0x0000508c01007387 */ /* 0x0009e20000100c00 */
[----:B------:R-:W-:Y:S02]  /*2790*/  IMAD.MOV.U32 R27, RZ, RZ, R52 ;  /* 0x000000ffff1b7224 */ /* 0x000fe400078e0034 */
[----:B------:R-:W-:Y:S02]  /*27a0*/  IMAD.MOV.U32 R26, RZ, RZ, R53 ;  /* 0x000000ffff1a7224 */ /* 0x000fe400078e0035 */
[----:B------:R-:W-:Y:S02]  /*27b0*/  IMAD.MOV.U32 R25, RZ, RZ, R54 ;  /* 0x000000ffff197224 */ /* 0x000fe400078e0036 */
[----:B------:R-:W-:-:S02]  /*27c0*/  IMAD.MOV.U32 R24, RZ, RZ, R55 ;  /* 0x000000ffff187224 */ /* 0x000fc400078e0037 */
[----:B------:R-:W-:Y:S02]  /*27d0*/  IMAD.MOV.U32 R23, RZ, RZ, R76 ;  /* 0x000000ffff177224 */ /* 0x000fe400078e004c */
[----:B------:R-:W-:Y:S02]  /*27e0*/  IMAD.MOV.U32 R22, RZ, RZ, R77 ;  /* 0x000000ffff167224 */ /* 0x000fe400078e004d */
[----:B------:R-:W-:Y:S02]  /*27f0*/  IMAD.MOV.U32 R21, RZ, RZ, R78 ;  /* 0x000000ffff157224 */ /* 0x000fe400078e004e */
[----:B------:R-:W-:Y:S01]  /*2800*/  IMAD.MOV.U32 R20, RZ, RZ, R79 ;  /* 0x000000ffff147224 */ /* 0x000fe200078e004f */
[----:B------:R5:W-:Y:S01]  /*2810*/  STL.128 [R1+0x40], R136 ;  /* 0x0000408801007387 */ /* 0x000be20000100c00 */
[----:B------:R-:W-:Y:S02]  /*2820*/  IMAD.MOV.U32 R3, RZ, RZ, R43 ;  /* 0x000000ffff037224 */ /* 0x000fe400078e002b */
[----:B-1----:R-:W-:Y:S01]  /*2830*/  IMAD.MOV.U32 R2, RZ, RZ, R71 ;  /* 0x000000ffff027224 */ /* 0x002fe200078e0047 */
[----:B--2---:R-:W-:Y:S01]  /*2840*/  IMMA.16832.S8.S8 R8, R116.ROW, R244.COL, R76 ;  /* 0x000000f474087237 */ /* 0x004fe20000405c4c */
[----:B------:R1:W-:Y:S07]  /*2850*/  STL.128 [R1+0x60], R144 ;  /* 0x0000609001007387 */ /* 0x0003ee0000100c00 */
[----:B---3--:R-:W-:Y:S01]  /*2860*/  IMMA.16832.S8.S8 R76, R64.ROW, R126.COL, R140 ;  /* 0x0000007e404c7237 */ /* 0x008fe20000405c8c */
[----:B----4-:R-:W-:-:S02]  /*2870*/  IMAD.MOV.U32 R140, RZ, RZ, R34 ;  /* 0x000000ffff8c7224 */ /* 0x010fc400078e0022 */
[----:B------:R-:W-:Y:S02]  /*2880*/  IMAD.MOV.U32 R141, RZ, RZ, R33 ;  /* 0x000000ffff8d7224 */ /* 0x000fe400078e0021 */
[----:B------:R-:W-:-:S03]  /*2890*/  IMAD.MOV.U32 R142, RZ, RZ, R32 ;  /* 0x000000ffff8e7224 */ /* 0x000fc600078e0020 */
[C---:B------:R-:W-:Y:S08]  /*28a0*/  IMMA.16832.S8.S8 R100, R116.reuse.ROW, R124.COL, R52 ;  /* 0x0000007c74647237 */ /* 0x040ff00000405c34 */
[----:B------:R-:W-:Y:S08]  /*28b0*/  IMMA.16832.S8.S8 R12, R116.ROW, R126.COL, R68 ;  /* 0x0000007e740c7237 */ /* 0x000ff00000405c44 */
[----:B------:R-:W-:Y:S01]  /*28c0*/  IMMA.16832.S8.S8 R52, R64.ROW, R124.COL, R136 ;  /* 0x0000007c40347237 */ /* 0x000fe20000405c88 */
[----:B-----5:R-:W-:-:S02]  /*28d0*/  IMAD.MOV.U32 R136, RZ, RZ, R23 ;  /* 0x000000ffff887224 */ /* 0x020fc400078e0017 */
[----:B------:R-:W-:Y:S02]  /*28e0*/  IMAD.MOV.U32 R137, RZ, RZ, R22 ;  /* 0x000000ffff897224 */ /* 0x000fe400078e0016 */
[----:B------:R-:W-:Y:S02]  /*28f0*/  IMAD.MOV.U32 R138, RZ, RZ, R21 ;  /* 0x000000ffff8a7224 */ /* 0x000fe400078e0015 */
[----:B------:R-:W-:Y:S01]  /*2900*/  IMAD.MOV.U32 R139, RZ, RZ, R20 ;  /* 0x000000ffff8b7224 */ /* 0x000fe200078e0014 */
[----:B------:R-:W-:Y:S01]  /*2910*/  IMMA.16832.S8.S8 R68, R64.ROW, R244.COL, R144 ;  /* 0x000000f440447237 */ /* 0x000fe20000405c90 */
[----:B-1----:R-:W-:Y:S02]  /*2920*/  IMAD.MOV.U32 R144, RZ, RZ, R27 ;  /* 0x000000ffff907224 */ /* 0x002fe400078e001b */
[----:B------:R-:W-:Y:S02]  /*2930*/  IMAD.MOV.U32 R145, RZ, RZ, R26 ;  /* 0x000000ffff917224 */ /* 0x000fe400078e001a */
[----:B------:R-:W-:-:S02]  /*2940*/  IMAD.MOV.U32 R146, RZ, RZ, R25 ;  /* 0x000000ffff927224 */ /* 0x000fc400078e0019 */
[----:B------:R-:W-:Y:S01]  /*2950*/  IMAD.MOV.U32 R147, RZ, RZ, R24 ;  /* 0x000000ffff937224 */ /* 0x000fe200078e0018 */
[C---:B------:R-:W-:Y:S08]  /*2960*/  IMMA.16832.S8.S8 R40, R56.reuse.ROW, R124.COL, R152 ;  /* 0x0000007c38287237 */ /* 0x040ff00000405c98 */
[----:B------:R-:W-:Y:S08]  /*2970*/  IMMA.16832.S8.S8 R60, R56.ROW, R126.COL, R156 ;  /* 0x0000007e383c7237 */ /* 0x000ff00000405c9c */
[C---:B------:R-:W-:Y:S08]  /*2980*/  IMMA.16832.S8.S8 R44, R16.reuse.ROW, R124.COL, R168 ;  /* 0x0000007c102c7237 */ /* 0x040ff00000405ca8 */
[----:B------:R-:W-:Y:S08]  /*2990*/  IMMA.16832.S8.S8 R112, R16.ROW, R126.COL, R172 ;  /* 0x0000007e10707237 */ /* 0x000ff00000405cac */
[C---:B------:R-:W-:Y:S08]  /*29a0*/  IMMA.16832.S8.S8 R32, R84.reuse.ROW, R124.COL, R184 ;  /* 0x0000007c54207237 */ /* 0x040ff00000405cb8 */
[----:B------:R-:W-:Y:S08]  /*29b0*/  IMMA.16832.S8.S8 R132, R84.ROW, R126.COL, R188 ;  /* 0x0000007e54847237 */ /* 0x000ff00000405cbc */
[C---:B------:R-:W-:Y:S08]  /*29c0*/  IMMA.16832.S8.S8 R88, R104.reuse.ROW, R124.COL, R200 ;  /* 0x0000007c68587237 */ /* 0x040ff00000405cc8 */
[----:B------:R-:W-:Y:S08]  /*29d0*/  IMMA.16832.S8.S8 R92, R104.ROW, R126.COL, R204 ;  /* 0x0000007e685c7237 */ /* 0x000ff00000405ccc */
[-C--:B------:R-:W-:Y:S08]  /*29e0*/  IMMA.16832.S8.S8 R108, R72.ROW, R124.reuse.COL, R216 ;  /* 0x0000007c486c7237 */ /* 0x080ff00000405cd8 */
[----:B------:R-:W-:Y:S08]  /*29f0*/  IMMA.16832.S8.S8 R36, R48.ROW, R124.COL, R232 ;  /* 0x0000007c30247237 */ /* 0x000ff00000405ce8 */
[-C--:B------:R-:W-:Y:S08]  /*2a00*/  IMMA.16832.S8.S8 R120, R72.ROW, R126.reuse.COL, R220 ;  /* 0x0000007e48787237 */ /* 0x080ff00000405cdc */
[----:B------:R-:W-:Y:S08]  /*2a10*/  IMMA.16832.S8.S8 R96, R48.ROW, R126.COL, R236 ;  /* 0x0000007e30607237 */ /* 0x000ff00000405cec */
[C---:B------:R-:W-:Y:S08]  /*2a20*/  IMMA.16832.S8.S8 R128, R72.reuse.ROW, R244.COL, R224 ;  /* 0x000000f448807237 */ /* 0x040ff00000405ce0 */
[----:B------:R-:W-:Y:S08]  /*2a30*/  IMMA.16832.S8.S8 R124, R72.ROW, R246.COL, R228 ;  /* 0x000000f6487c7237 */ /* 0x000ff00000405ce4 */
[-C--:B------:R-:W-:Y:S08]  /*2a40*/  IMMA.16832.S8.S8 R28, R56.ROW, R244.reuse.COL, R160 ;  /* 0x000000f4381c7237 */ /* 0x080ff00000405ca0 */
[-C--:B------:R-:W-:Y:S08]  /*2a50*/  IMMA.16832.S8.S8 R20, R16.ROW, R244.reuse.COL, R176 ;  /* 0x000000f410147237 */ /* 0x080ff00000405cb0 */
[-C--:B------:R-:W-:Y:S08]  /*2a60*/  IMMA.16832.S8.S8 R80, R84.ROW, R244.reuse.COL, R192 ;  /* 0x000000f454507237 */ /* 0x080ff00000405cc0 */
[-C--:B------:R-:W-:Y:S08]  /*2a70*/  IMMA.16832.S8.S8 R24, R104.ROW, R244.reuse.COL, R208 ;  /* 0x000000f468187237 */ /* 0x080ff00000405cd0 */
[----:B------:R-:W-:Y:S08]  /*2a80*/  IMMA.16832.S8.S8 R72, R48.ROW, R244.COL, R4 ;  /* 0x000000f430487237 */ /* 0x000ff00000405c04 */
[-C--:B------:R-:W-:Y:S08]  /*2a90*/  IMMA.16832.S8.S8 R116, R116.ROW, R246.reuse.COL, R248 ;  /* 0x000000f674747237 */ /* 0x080ff00000405cf8 */
[-C--:B------:R-:W-:Y:S08]  /*2aa0*/  IMMA.16832.S8.S8 R64, R64.ROW, R246.reuse.COL, R148 ;  /* 0x000000f640407237 */ /* 0x080ff00000405c94 */
[-C--:B------:R-:W-:Y:S08]  /*2ab0*/  IMMA.16832.S8.S8 R56, R56.ROW, R246.reuse.COL, R164 ;  /* 0x000000f638387237 */ /* 0x080ff00000405ca4 */
[-C--:B------:R-:W-:Y:S08]  /*2ac0*/  IMMA.16832.S8.S8 R16, R16.ROW, R246.reuse.COL, R180 ;  /* 0x000000f610107237 */ /* 0x080ff00000405cb4 */
[-C--:B------:R-:W-:Y:S08]  /*2ad0*/  IMMA.16832.S8.S8 R84, R84.ROW, R246.reuse.COL, R196 ;  /* 0x000000f654547237 */ /* 0x080ff00000405cc4 */
[-C--:B------:R-:W-:Y:S08]  /*2ae0*/  IMMA.16832.S8.S8 R104, R104.ROW, R246.reuse.COL, R212 ;  /* 0x000000f668687237 */ /* 0x080ff00000405cd4 */
[----:B------:R-:W-:Y:S01]  /*2af0*/  IMMA.16832.S8.S8 R48, R48.ROW, R246.COL, R240 ;  /* 0x000000f630307237 */ /* 0x000fe20000405cf0 */
[----:B------:R-:W-:-:S02]  /*2b00*/  IMAD.MOV.U32 R143, RZ, RZ, R2 ;  /* 0x000000ffff8f7224 */ /* 0x000fc400078e0002 */
[----:B------:R-:W-:Y:S01]  /*2b10*/  VIADD R3, R3, 0x100 ;  /* 0x0000010003037836 */ /* 0x000fe20000000000 */
[----:B------:R1:W-:Y:S01]  /*2b20*/  STL.128 [R1+0x70], R148 ;  /* 0x0000709401007387 */ /* 0x0003e20000100c00 */
[----:B------:R-:W-:-:S03]  /*2b30*/  VIADD R0, R0, 0x1 ;  /* 0x0000000100007836 */ /* 0x000fc60000000000 */
[----:B------:R1:W-:Y:S04]  /*2b40*/  STL.128 [R1+0x80], R152 ;  /* 0x0000809801007387 */ /* 0x0003e80000100c00 */
        /* <DEDUP_REMOVED lines=19> */
[----:B------:R1:W-:Y:S04]  /*2c80*/  STL.128 [R1], R144 ;  /* 0x0000009001007387 */ /* 0x0003e80000100c00 */
        /* <DEDUP_REMOVED lines=39> */
[----:B------:R1:W-:Y:S01]  /*2f00*/  STL [R1+0x210], R3 ;  /* 0x0002100301007387 */ /* 0x0003e20000100800 */
[----:B------:R-:W-:-:S13]  /*2f10*/  ISETP.NE.AND P1, PT, R0, 0xff, PT ;  /* 0x000000ff0000780c */ /* 0x000fda0003f25270 */
[----:B-1----:R-:W-:Y:S05]  /*2f20*/  @P1 BRA `(.L_x_3) ;  /* 0xffffffe400ac1947 */ /* 0x002fea000383ffff */
[----:B------:R-:W2:Y:S01]  /*2f30*/  LDL.LU R139, [R1+0x218] ;  /* 0x00021800018b7983 */ /* 0x000ea20000300800 */
[----:B------:R-:W-:-:S04]  /*2f40*/  DEPBAR.LE SB0, 0x0 ;  /* 0x000080000000791a */ /* 0x000fc80000000000 */
[----:B------:R-:W3:Y:S01]  /*2f50*/  LDL.LU R2, [R1+0x22c] ;  /* 0x00022c0001027983 */ /* 0x000ee20000300800 */
[----:B------:R-:W1:Y:S03]  /*2f60*/  LDCU.64 UR4, c[0x0][0x390] ;  /* 0x00007200ff0477ac */ /* 0x000e660008000a00 */
[----:B------:R-:W4:Y:S04]  /*2f70*/  LDL.LU R3, [R1+0x21c] ;  /* 0x00021c0001037983 */ /* 0x000f280000300800 */
[----:B------:R-:W5:Y:S01]  /*2f80*/  LDL.LU.64 R156, [R1+0x220] ;  /* 0x00022000019c7983 */ /* 0x000f620000300a00 */
[----:B------:R-:W1:Y:S03]  /*2f90*/  S2R R141, SR_CgaCtaId ;  /* 0x00000000008d7919 */ /* 0x000e660000008800 */
[----:B------:R-:W5:Y:S04]  /*2fa0*/  LDL.LU R233, [R1+0x240] ;  /* 0x0002400001e97983 */ /* 0x000f680000300800 */
[----:B------:R-:W5:Y:S01]  /*2fb0*/  LDL.LU R232, [R1+0x244] ;  /* 0x0002440001e87983 */ /* 0x000f620000300800 */
[----:B------:R-:W3:Y:S01]  /*2fc0*/  S2R R234, SR_TID.X ;  /* 0x0000000000ea7919 */ /* 0x000ee20000002100 */
[----:B------:R-:W3:Y:S01]  /*2fd0*/  S2R R235, SR_TID.Y ;  /* 0x0000000000eb7919 */ /* 0x000ee20000002200 */
[----:B------:R-:W-:Y:S01]  /*2fe0*/  BAR.SYNC.DEFER_BLOCKING 0x0 ;  /* 0x0000000000007b1d */ /* 0x000fe20000010000 */
[----:B--2---:R-:W-:-:S05]  /*2ff0*/  VIADD R0, R139, 0x8000 ;  /* 0x000080008b007836 */ /* 0x004fca0000000000 */
[----:B-1----:R-:W-:Y:S01]  /*3000*/  LEA R0, R141, R0, 0x18 ;  /* 0x000000008d007211 */ /* 0x002fe200078ec0ff */
[----:B----4-:R-:W-:-:S04]  /*3010*/  IMAD.MOV.U32 R143, RZ, RZ, R3 ;  /* 0x000000ffff8f7224 */ /* 0x010fc800078e0003 */
[----:B---3--:R-:W-:-:S05]  /*3020*/  IMAD.IADD R2, R0, 0x1, R2 ;  /* 0x0000000100027824 */ /* 0x008fca00078e0202 */
[----:B------:R-:W1:Y:S02]  /*3030*/  LDS R0, [R2+0x400] ;  /* 0x0004000002007984 */ /* 0x000e640000000800 */
[--C-:B-1----:R-:W-:Y:S02]  /*3040*/  SHF.R.U32.HI R3, RZ, 0x8, R0.reuse ;  /* 0x00000008ff037819 */ /* 0x102fe40000011600 */
[--C-:B------:R-:W-:Y:S02]  /*3050*/  SHF.R.U32.HI R4, RZ, 0x10, R0.reuse ;  /* 0x00000010ff047819 */ /* 0x100fe40000011600 */
[--C-:B------:R-:W-:Y:S01]  /*3060*/  SHF.R.U32.HI R5, RZ, 0x18, R0.reuse ;  /* 0x00000018ff057819 */ /* 0x100fe20000011600 */
[----:B------:R-:W-:Y:S01]  /*3070*/  IMAD.SHL.U32 R7, R0, 0x40, RZ ;  /* 0x0000004000077824 */ /* 0x000fe200078e00ff */
[----:B------:R-:W-:Y:S02]  /*3080*/  SHF.R.U32.HI R136, RZ, 0x2, R0 ;  /* 0x00000002ff887819 */ /* 0x000fe40000011600 */
[----:B------:R-:W-:-:S02]  /*3090*/  LOP3.LUT R3, R3, 0x3, RZ, 0xc0, !PT ;  /* 0x0000000303037812 */ /* 0x000fc400078ec0ff */
[----:B------:R-:W-:Y:S02]  /*30a0*/  LOP3.LUT R6, R0, 0x3, RZ, 0xc0, !PT ;  /* 0x0000000300067812 */ /* 0x000fe400078ec0ff */
[--C-:B------:R-:W-:Y:S02]  /*30b0*/  SHF.R.U32.HI R137, RZ, 0xa, R0.reuse ;  /* 0x0000000aff897819 */ /* 0x100fe40000011600 */
[----:B------:R-:W-:Y:S02]  /*30c0*/  LOP3.LUT R4, R4, 0x3, RZ, 0xc0, !PT ;  /* 0x0000000304047812 */ /* 0x000fe400078ec0ff */
[----:B------:R-:W-:Y:S02]  /*30d0*/  SHF.R.U32.HI R138, RZ, 0x12, R0 ;  /* 0x00000012ff8a7819 */ /* 0x000fe40000011600 */
[----:B------:R-:W-:Y:S02]  /*30e0*/  LOP3.LUT R5, R5, 0x3, RZ, 0xc0, !PT ;  /* 0x0000000305057812 */ /* 0x000fe400078ec0ff */
[----:B------:R-:W-:Y:S01]  /*30f0*/  LOP3.LUT R136, R3, 0x300, R136, 0xf8, !PT ;  /* 0x0000030003887812 */ /* 0x000fe200078ef888 */
[----:B------:R-:W-:Y:S01]  /*3100*/  IMAD.SHL.U32 R3, R0, 0x1000, RZ ;  /* 0x0000100000037824 */ /* 0x000fe200078e00ff */
[----:B------:R-:W-:-:S02]  /*3110*/  LOP3.LUT R6, R6, 0x300, R7, 0xf8, !PT ;  /* 0x0000030006067812 */ /* 0x000fc400078ef807 */
[----:B------:R-:W-:Y:S02]  /*3120*/  LOP3.LUT R4, R4, 0x300, R137, 0xf8, !PT ;  /* 0x0000030004047812 */ /* 0x000fe400078ef889 */
[----:B------:R-:W-:Y:S01]  /*3130*/  LOP3.LUT R138, R5, 0x300, R138, 0xf8, !PT ;  /* 0x00000300058a7812 */ /* 0x000fe200078ef88a */
[----:B------:R-:W-:Y:S01]  /*3140*/  IMAD.SHL.U32 R5, R0, 0x10, RZ ;  /* 0x0000001000057824 */ /* 0x000fe200078e00ff */
[--C-:B------:R-:W-:Y:S02]  /*3150*/  SHF.R.U32.HI R7, RZ, 0x4, R0.reuse ;  /* 0x00000004ff077819 */ /* 0x100fe40000011600 */
[----:B------:R-:W-:Y:S02]  /*3160*/  SHF.R.U32.HI R137, RZ, 0xc, R0 ;  /* 0x0000000cff897819 */ /* 0x000fe40000011600 */
[----:B------:R-:W-:Y:S01]  /*3170*/  LOP3.LUT R3, R6, 0x30000, R3, 0xf8, !PT ;  /* 0x0003000006037812 */ /* 0x000fe200078ef803 */
[----:B------:R-:W-:Y:S01]  /*3180*/  IMAD.SHL.U32 R6, R0, 0x400, RZ ;  /* 0x0000040000067824 */ /* 0x000fe200078e00ff */
[----:B------:R-:W-:Y:S01]  /*3190*/  LOP3.LUT R7, R4, 0x30000, R7, 0xf8, !PT ;  /* 0x0003000004077812 */ /* 0x000fe200078ef807 */
[----:B------:R-:W-:Y:S01]  /*31a0*/  IMAD.SHL.U32 R4, R0, 0x40000, RZ ;  /* 0x0004000000047824 */ /* 0x000fe200078e00ff */
[----:B------:R-:W-:Y:S01]  /*31b0*/  LOP3.LUT R139, R138, 0x30000, R137, 0xf8, !PT ;  /* 0x000300008a8b7812 */ /* 0x000fe200078ef889 */
[----:B------:R-:W-:Y:S01]  /*31c0*/  IMAD.SHL.U32 R138, R0, 0x4, RZ ;  /* 0x00000004008a7824 */ /* 0x000fe200078e00ff */
[----:B------:R-:W-:-:S02]  /*31d0*/  LOP3.LUT R5, R136, 0x30000, R5, 0xf8, !PT ;  /* 0x0003000088057812 */ /* 0x000fc400078ef805 */
[----:B------:R-:W-:Y:S02]  /*31e0*/  SHF.R.U32.HI R0, RZ, 0x6, R0 ;  /* 0x00000006ff007819 */ /* 0x000fe40000011600 */
[----:B------:R-:W-:Y:S02]  /*31f0*/  LOP3.LUT R136, R3, 0x3000000, R4, 0xf8, !PT ;  /* 0x0300000003887812 */ /* 0x000fe400078ef804 */
[----:B------:R-:W-:Y:S02]  /*3200*/  LOP3.LUT R137, R5, 0x3000000, R6, 0xf8, !PT ;  /* 0x0300000005897812 */ /* 0x000fe400078ef806 */
[----:B------:R-:W-:Y:S02]  /*3210*/  LOP3.LUT R138, R7, 0x3000000, R138, 0xf8, !PT ;  /* 0x03000000078a7812 */ /* 0x000fe400078ef88a */
[----:B------:R-:W-:-:S05]  /*3220*/  LOP3.LUT R139, R139, 0x3000000, R0, 0xf8, !PT ;  /* 0x030000008b8b7812 */ /* 0x000fca00078ef800 */
[----:B------:R-:W-:Y:S04]  /*3230*/  STS.128 [R143+UR6], R136 ;  /* 0x000000888f007988 */ /* 0x000fe80008000c06 */
[----:B------:R-:W1:Y:S01]  /*3240*/  LDS R140, [R2+0x600] ;  /* 0x00060000028c7984 */ /* 0x000e620000000800 */
[----:B------:R-:W2:Y:S01]  /*3250*/  S2R R7, SR_SWINHI ;  /* 0x0000000000077919 */ /* 0x000ea20000002f00 */
[----:B------:R-:W-:Y:S01]  /*3260*/  MOV R0, 0x400 ;  /* 0x0000040000007802 */ /* 0x000fe20000000f00 */
[----:B------:R-:W-:Y:S02]  /*3270*/  IMAD.SHL.U32 R4, R234, 0x10, RZ ;  /* 0x00000010ea047824 */ /* 0x000fe400078e00ff */
[----:B------:R-:W-:Y:S01]  /*3280*/  IMAD.SHL.U32 R3, R235, 0x2000, RZ ;  /* 0x00002000eb037824 */ /* 0x000fe200078e00ff */
[----:B------:R-:W-:-:S02]  /*3290*/  LEA R0, R141, R0, 0x18 ;  /* 0x000000008d007211 */ /* 0x000fc400078ec0ff */
[----:B-----5:R-:W-:Y:S02]  /*32a0*/  IADD3 R6, P0, PT, R156, 0x400, RZ ;  /* 0x000004009c067810 */ /* 0x020fe40007f1e0ff */
[----:B------:R-:W-:Y:S02]  /*32b0*/  LOP3.LUT R3, R3, R4, RZ, 0xfc, !PT ;  /* 0x0000000403037212 */ /* 0x000fe400078efcff */
[----:B------:R-:W-:Y:S02]  /*32c0*/  MOV R4, R0 ;  /* 0x0000000000047202 */ /* 0x000fe40000000f00 */
[----:B--2---:R-:W-:Y:S01]  /*32d0*/  MOV R5, R7 ;  /* 0x0000000700057202 */ /* 0x004fe20000000f00 */
[----:B------:R-:W-:Y:S01]  /*32e0*/  IMAD.X R7, RZ, RZ, R157, P0 ;  /* 0x000000ffff077224 */ /* 0x000fe200000e069d */
[----:B------:R-:W-:Y:S01]  /*32f0*/  IADD3 R3, P0, PT, R4, R3, RZ ;  /* 0x0000000304037210 */ /* 0x000fe20007f1e0ff */
[C---:B-1----:R-:W-:Y:S01]  /*3300*/  IMAD.SHL.U32 R137, R140.reuse, 0x40, RZ ;  /* 0x000000408c897824 */ /* 0x042fe200078e00ff */
[----:B------:R-:W-:-:S02]  /*3310*/  LOP3.LUT R4, R140, 0x3, RZ, 0xc0, !PT ;  /* 0x000000038c047812 */ /* 0x000fc400078ec0ff */
[----:B------:R-:W-:Y:S02]  /*3320*/  MOV R152, R6 ;  /* 0x0000000600987202 */ /* 0x000fe40000000f00 */
[--C-:B------:R-:W-:Y:S01]  /*3330*/  SHF.R.U32.HI R6, RZ, 0x18, R140.reuse ;  /* 0x00000018ff067819 */ /* 0x100fe2000001168c */
[----:B------:R-:W-:Y:S01]  /*3340*/  IMAD.X R2, RZ, RZ, R5, P0 ;  /* 0x000000ffff027224 */ /* 0x000fe200000e0605 */
        /* <DEDUP_REMOVED lines=8> */
[----:B------:R-:W-:Y:S01]  /*33d0*/  LOP3.LUT R5, R5, 0x3, RZ, 0xc0, !PT ;  /* 0x0000000305057812 */ /* 0x000fe200078ec0ff */
[----:B------:R-:W-:Y:S01]  /*33e0*/  IMAD.SHL.U32 R136, R140, 0x1000, RZ ;  /* 0x000010008c887824 */ /* 0x000fe200078e00ff */
[----:B------:R-:W-:Y:S01]  /*33f0*/  LOP3.LUT R139, R6, 0x300, R139, 0xf8, !PT ;  /* 0x00000300068b7812 */ /* 0x000fe200078ef88b */
[----:B------:R-:W-:Y:S01]  /*3400*/  IMAD.SHL.U32 R6, R140, 0x10, RZ ;  /* 0x000000108c067824 */ /* 0x000fe200078e00ff */
[----:B------:R-:W-:-:S02]  /*3410*/  LOP3.LUT R7, R4, 0x300, R7, 0xf8, !PT ;  /* 0x0000030004077812 */ /* 0x000fc400078ef807 */
[----:B------:R-:W-:Y:S02]  /*3420*/  LOP3.LUT R5, R5, 0x300, R138, 0xf8, !PT ;  /* 0x0000030005057812 */ /* 0x000fe400078ef88a */
[--C-:B------:R-:W-:Y:S02]  /*3430*/  SHF.R.U32.HI R138, RZ, 0x4, R140.reuse ;  /* 0x00000004ff8a7819 */ /* 0x100fe4000001168c */
[----:B------:R-:W-:Y:S01]  /*3440*/  SHF.R.U32.HI R142, RZ, 0xc, R140 ;  /* 0x0000000cff8e7819 */ /* 0x000fe2000001168c */
[C---:B------:R-:W-:Y:S01]  /*3450*/  IMAD.SHL.U32 R145, R140.reuse, 0x400, RZ ;  /* 0x000004008c917824 */ /* 0x040fe200078e00ff */
[----:B------:R-:W-:Y:S01]  /*3460*/  LOP3.LUT R136, R137, 0x30000, R136, 0xf8, !PT ;  /* 0x0003000089887812 */ /* 0x000fe200078ef888 */
[C---:B------:R-:W-:Y:S01]  /*3470*/  IMAD.SHL.U32 R137, R140.reuse, 0x4, RZ ;  /* 0x000000048c897824 */ /* 0x040fe200078e00ff */
[----:B------:R-:W-:Y:S01]  /*3480*/  LOP3.LUT R6, R7, 0x30000, R6, 0xf8, !PT ;  /* 0x0003000007067812 */ /* 0x000fe200078ef806 */
[----:B------:R-:W-:Y:S01]  /*3490*/  IMAD.SHL.U32 R7, R140, 0x40000, RZ ;  /* 0x000400008c077824 */ /* 0x000fe200078e00ff */
[----:B------:R-:W-:-:S02]  /*34a0*/  LOP3.LUT R138, R5, 0x30000, R138, 0xf8, !PT ;  /* 0x00030000058a7812 */ /* 0x000fc400078ef88a */
[----:B------:R-:W-:Y:S02]  /*34b0*/  LOP3.LUT R139, R139, 0x30000, R142, 0xf8, !PT ;  /* 0x000300008b8b7812 */ /* 0x000fe400078ef88e */
[----:B------:R-:W-:Y:S02]  /*34c0*/  SHF.R.U32.HI R140, RZ, 0x6, R140 ;  /* 0x00000006ff8c7819 */ /* 0x000fe4000001168c */
[----:B------:R-:W-:Y:S02]  /*34d0*/  LOP3.LUT R144, R136, 0x3000000, R7, 0xf8, !PT ;  /* 0x0300000088907812 */ /* 0x000fe400078ef807 */
[----:B------:R-:W-:Y:S02]  /*34e0*/  LOP3.LUT R145, R6, 0x3000000, R145, 0xf8, !PT ;  /* 0x0300000006917812 */ /* 0x000fe400078ef891 */
[----:B------:R-:W-:Y:S02]  /*34f0*/  LOP3.LUT R146, R138, 0x3000000, R137, 0xf8, !PT ;  /* 0x030000008a927812 */ /* 0x000fe400078ef889 */
[----:B------:R-:W-:-:S02]  /*3500*/  LOP3.LUT R147, R139, 0x3000000, R140, 0xf8, !PT ;  /* 0x030000008b937812 */ /* 0x000fc400078ef88c */
[----:B------:R-:W-:-:S03]  /*3510*/  IADD3 R4, P0, PT, R3, 0x4000, RZ ;  /* 0x0000400003047810 */ /* 0x000fc60007f1e0ff */
[----:B------:R1:W-:Y:S02]  /*3520*/  STS.128 [R143+UR6+0x800], R144 ;  /* 0x000800908f007988 */ /* 0x0003e40008000c06 */
[----:B------:R-:W-:-:S05]  /*3530*/  IMAD.X R5, RZ, RZ, R2, P0 ;  /* 0x000000ffff057224 */ /* 0x000fca00000e0602 */
[----:B------:R-:W-:Y:S01]  /*3540*/  MOV R148, R4 ;  /* 0x0000000400947202 */ /* 0x000fe20000000f00 */
[----:B------:R-:W-:Y:S01]  /*3550*/  BAR.SYNC.DEFER_BLOCKING 0x0 ;  /* 0x0000000000007b1d */ /* 0x000fe20000010000 */
[----:B------:R-:W-:Y:S02]  /*3560*/  IMAD.MOV.U32 R4, RZ, RZ, R156 ;  /* 0x000000ffff047224 */ /* 0x000fe400078e009c */
[----:B------:R-:W-:-:S05]  /*3570*/  IMAD.MOV.U32 R5, RZ, RZ, R157 ;  /* 0x000000ffff057224 */ /* 0x000fca00078e009d */
[----:B------:R-:W-:Y:S02]  /*3580*/  MOV R136, R4 ;  /* 0x0000000400887202 */ /* 0x000fe40000000f00 */
[----:B------:R-:W-:-:S05]  /*3590*/  IADD3 R140, P0, PT, R3, 0x4400, RZ ;  /* 0x00004400038c7810 */ /* 0x000fca0007f1e0ff */
[----:B------:R-:W-:Y:S01]  /*35a0*/  IMAD.X R141, RZ, RZ, R2, P0 ;  /* 0x000000ffff8d7224 */ /* 0x000fe200000e0602 */
[----:B------:R-:W-:Y:S04]  /*35b0*/  LDSM.16.M88.4 R148, [R148] ;  /* 0x000000009494783b */ /* 0x000fe80000000200 */
[----:B------:R2:W3:Y:S04]  /*35c0*/  LDSM.16.M88.4 R4, [R152] ;  /* 0x000000009804783b */ /* 0x0004e80000000200 */
[----:B------:R-:W4:Y:S01]  /*35d0*/  LDSM.16.M88.4 R136, [R136] ;  /* 0x000000008888783b */ /* 0x000f220000000200 */
[----:B------:R-:W-:-:S02]  /*35e0*/  MOV R140, R140 ;  /* 0x0000008c008c7202 */ /* 0x000fc40000000f00 */
[----:B-1----:R-:W-:-:S04]  /*35f0*/  IADD3 R144, P0, PT, R3, 0x4800, RZ ;  /* 0x0000480003907810 */ /* 0x002fc80007f1e0ff */
[----:B------:R-:W1:Y:S01]  /*3600*/  LDSM.16.M88.4 R140, [R140] ;  /* 0x000000008c8c783b */ /* 0x000e620000000200 */
[----:B------:R-:W-:Y:S01]  /*3610*/  IMAD.X R145, RZ, RZ, R2, P0 ;  /* 0x000000ffff917224 */ /* 0x000fe200000e0602 */
[C---:B------:R-:W-:Y:S02]  /*3620*/  IADD3 R146, P0, PT, R156.reuse, 0x200, RZ ;  /* 0x000002009c927810 */ /* 0x040fe40007f1e0ff */
[----:B------:R-:W-:Y:S02]  /*3630*/  IADD3 R188, P1, PT, R156, 0x600, RZ ;  /* 0x000006009cbc7810 */ /* 0x000fe40007f3e0ff */
[----:B--2---:R-:W-:Y:S01]  /*3640*/  MOV R152, R144 ;  /* 0x0000009000987202 */ /* 0x004fe20000000f00 */
[--C-:B------:R-:W-:Y:S01]  /*3650*/  IMAD.X R147, RZ, RZ, R157.reuse, P0 ;  /* 0x000000ffff937224 */ /* 0x100fe200000e069d */
[----:B------:R-:W-:Y:S01]  /*3660*/  IADD3 R144, P0, PT, R3, 0x4c00, RZ ;  /* 0x00004c0003907810 */ /* 0x000fe20007f1e0ff */
[----:B------:R-:W-:-:S03]  /*3670*/  IMAD.X R189, RZ, RZ, R157, P1 ;  /* 0x000000ffffbd7224 */ /* 0x000fc600008e069d */
[----:B------:R-:W-:Y:S01]  /*3680*/  MOV R190, R146 ;  /* 0x0000009200be7202 */ /* 0x000fe20000000f00 */
[--C-:B------:R-:W-:Y:S01]  /*3690*/  IMAD.X R145, RZ, RZ, R2.reuse, P0 ;  /* 0x000000ffff917224 */ /* 0x100fe200000e0602 */
[C---:B------:R-:W-:Y:S01]  /*36a0*/  IADD3 R146, P1, PT, R3.reuse, 0x5000, RZ ;  /* 0x0000500003927810 */ /* 0x040fe20007f3e0ff */
[----:B------:R-:W2:Y:S03]  /*36b0*/  LDSM.16.M88.4 R152, [R152] ;  /* 0x000000009898783b */ /* 0x000ea60000000200 */
[----:B------:R-:W-:Y:S01]  /*36c0*/  MOV R196, R144 ;  /* 0x0000009000c47202 */ /* 0x000fe20000000f00 */
[--C-:B------:R-:W-:Y:S01]  /*36d0*/  IMAD.X R147, RZ, RZ, R2.reuse, P1 ;  /* 0x000000ffff937224 */ /* 0x100fe200008e0602 */
[C---:B------:R-:W-:Y:S01]  /*36e0*/  IADD3 R144, P1, PT, R3.reuse, 0x5800, RZ ;  /* 0x0000580003907810 */ /* 0x040fe20007f3e0ff */
[C---:B---3--:R-:W-:Y:S03]  /*36f0*/  IMMA.16832.S8.S8 R8, R148.reuse.ROW, R4.COL, R8 ;  /* 0x0000000494087237 */ /* 0x048fe60000405c08 */
[----:B------:R-:W-:Y:S01]  /*3700*/  MOV R192, R146 ;  /* 0x0000009200c07202 */ /* 0x000fe20000000f00 */
[--C-:B------:R-:W-:Y:S01]  /*3710*/  IMAD.X R145, RZ, RZ, R2.reuse, P1 ;  /* 0x000000ffff917224 */ /* 0x100fe200008e0602 */
[----:B------:R-:W3:Y:S03]  /*3720*/  LDSM.16.M88.4 R196, [R196] ;  /* 0x00000000c4c4783b */ /* 0x000ee60000000200 */
[C---:B----4-:R-:W-:Y:S08]  /*3730*/  IMMA.16832.S8.S8 R100, R148.reuse.ROW, R136.COL, R100 ;  /* 0x0000008894647237 */ /* 0x050ff00000405c64 */
[C---:B------:R-:W-:Y:S08]  /*3740*/  IMMA.16832.S8.S8 R12, R148.reuse.ROW, R138.COL, R12 ;  /* 0x0000008a940c7237 */ /* 0x040ff00000405c0c */
[----:B------:R-:W-:Y:S01]  /*3750*/  IMMA.16832.S8.S8 R116, R148.ROW, R6.COL, R116 ;  /* 0x0000000694747237 */ /* 0x000fe20000405c74 */
[C---:B------:R-:W-:Y:S01]  /*3760*/  IADD3 R148, P0, PT, R3.reuse, 0x5400, RZ ;  /* 0x0000540003947810 */ /* 0x040fe20007f1e0ff */
[----:B------:R-:W4:Y:S04]  /*3770*/  LDSM.16.M88.4 R192, [R192] ;  /* 0x00000000c0c0783b */ /* 0x000f280000000200 */
[----:B------:R-:W-:Y:S01]  /*3780*/  IMAD.X R149, RZ, RZ, R2, P0 ;  /* 0x000000ffff957224 */ /* 0x000fe200000e0602 */
[----:B------:R-:W-:-:S02]  /*3790*/  IADD3 R146, P0, PT, R3, 0x5c00, RZ ;  /* 0x00005c0003927810 */ /* 0x000fc40007f1e0ff */
[----:B------:R-:W-:Y:S02]  /*37a0*/  MOV R164, R144 ;  /* 0x0000009000a47202 */ /* 0x000fe40000000f00 */
[C---:B------:R-:W-:Y:S01]  /*37b0*/  IADD3 R144, P1, PT, R3.reuse, 0x4200, RZ ;  /* 0x0000420003907810 */ /* 0x040fe20007f3e0ff */
[--C-:B------:R-:W-:Y:S01]  /*37c0*/  IMAD.X R147, RZ, RZ, R2.reuse, P0 ;  /* 0x000000ffff937224 */ /* 0x100fe200000e0602 */
[----:B-1----:R-:W-:Y:S03]  /*37d0*/  IMMA.16832.S8.S8 R52, R140.ROW, R136.COL, R52 ;  /* 0x000000888c347237 */ /* 0x002fe60000405c34 */
[----:B------:R-:W-:Y:S01]  /*37e0*/  IMAD.X R145, RZ, RZ, R2, P1 ;  /* 0x000000ffff917224 */ /* 0x000fe200008e0602 */
[----:B------:R-:W-:Y:S02]  /*37f0*/  MOV R165, R146 ;  /* 0x0000009200a57202 */ /* 0x000fe40000000f00 */
[----:B------:R-:W-:-:S02]  /*3800*/  IADD3 R146, P1, PT, R3, 0x4e00, RZ ;  /* 0x00004e0003927810 */ /* 0x000fc40007f3e0ff */
[----:B------:R-:W-:Y:S01]  /*3810*/  IMMA.16832.S8.S8 R76, R140.ROW, R138.COL, R76 ;  /* 0x0000008a8c4c7237 */ /* 0x000fe20000405c4c */
[----:B------:R-:W-:-:S07]  /*3820*/  MOV R148, R148 ;  /* 0x0000009400947202 */ /* 0x000fce0000000f00 */
[----:B------:R-:W-:Y:S01]  /*3830*/  IMMA.16832.S8.S8 R68, R140.ROW, R4.COL, R68 ;  /* 0x000000048c447237 */ /* 0x000fe20000405c44 */
[----:B------:R-:W-:-:S07]  /*3840*/  IMAD.X R147, RZ, RZ, R2, P1 ;  /* 0x000000ffff937224 */ /* 0x000fce00008e0602 */
[----:B------:R-:W-:Y:S01]  /*3850*/  IMMA.16832.S8.S8 R64, R140.ROW, R6.COL, R64 ;  /* 0x000000068c407237 */ /* 0x000fe20000405c40 */
[C---:B------:R-:W-:Y:S01]  /*3860*/  IADD3 R140, P0, PT, R3.reuse, 0x4600, RZ ;  /* 0x00004600038c7810 */ /* 0x040fe20007f1e0ff */
[----:B------:R-:W1:Y:S01]  /*3870*/  LDSM.16.M88.4 R148, [R148] ;  /* 0x000000009494783b */ /* 0x000e620000000200 */
[----:B------:R-:W-:-:S03]  /*3880*/  IADD3 R142, P2, PT, R3, 0x4a00, RZ ;  /* 0x00004a00038e7810 */ /* 0x000fc60007f5e0ff */
[--C-:B------:R-:W-:Y:S02]  /*3890*/  IMAD.X R141, RZ, RZ, R2.reuse, P0 ;  /* 0x000000ffff8d7224 */ /* 0x100fe400000e0602 */
[--C-:B------:R-:W-:Y:S01]  /*38a0*/  IMAD.X R143, RZ, RZ, R2.reuse, P2 ;  /* 0x000000ffff8f7224 */ /* 0x100fe200010e0602 */
[----:B------:R-:W-:Y:S02]  /*38b0*/  IADD3 R156, P0, PT, R3, 0x5200, RZ ;  /* 0x00005200039c7810 */ /* 0x000fe40007f1e0ff */
[----:B------:R-:W-:Y:S02]  /*38c0*/  MOV R200, R144 ;  /* 0x0000009000c87202 */ /* 0x000fe40000000f00 */
[----:B------:R-:W-:Y:S02]  /*38d0*/  MOV R176, R140 ;  /* 0x0000008c00b07202 */ /* 0x000fe40000000f00 */
[----:B------:R-:W-:Y:S02]  /*38e0*/  MOV R201, R142 ;  /* 0x0000008e00c97202 */ /* 0x000fe40000000f00 */
[----:B------:R-:W-:Y:S01]  /*38f0*/  MOV R168, R146 ;  /* 0x0000009200a87202 */ /* 0x000fe20000000f00 */
[----:B------:R-:W-:Y:S01]  /*3900*/  LDSM.16.M88.4 R140, [R165] ;  /* 0x00000000a58c783b */ /* 0x000fe20000000200 */
[----:B------:R-:W-:-:S03]  /*3910*/  IMAD.X R157, RZ, RZ, R2, P0 ;  /* 0x000000ffff9d7224 */ /* 0x000fc600000e0602 */
[----:B------:R-:W5:Y:S01]  /*3920*/  LDSM.16.M88.4 R144, [R164] ;  /* 0x00000000a490783b */ /* 0x000f620000000200 */
[C---:B------:R-:W-:Y:S02]  /*3930*/  IADD3 R158, P1, PT, R3.reuse, 0x5600, RZ ;  /* 0x00005600039e7810 */ /* 0x040fe40007f3e0ff */
[C---:B------:R-:W-:Y:S02]  /*3940*/  IADD3 R160, P2, PT, R3.reuse, 0x5a00, RZ ;  /* 0x00005a0003a07810 */ /* 0x040fe40007f5e0ff */
[----:B------:R-:W-:Y:S01]  /*3950*/  MOV R188, R188 ;  /* 0x000000bc00bc7202 */ /* 0x000fe20000000f00 */
[----:B--2---:R-:W-:Y:S01]  /*3960*/  IMMA.16832.S8.S8 R40, R152.ROW, R136.COL, R40 ;  /* 0x0000008898287237 */ /* 0x004fe20000405c28 */
[----:B------:R-:W-:Y:S01]  /*3970*/  IADD3 R162, P0, PT, R3, 0x5e00, RZ ;  /* 0x00005e0003a27810 */ /* 0x000fe20007f1e0ff */
[--C-:B------:R-:W-:Y:S01]  /*3980*/  IMAD.X R159, RZ, RZ, R2.reuse, P1 ;  /* 0x000000ffff9f7224 */ /* 0x100fe200008e0602 */
[----:B------:R-:W-:Y:S01]  /*3990*/  LDSM.16.M88.4 R176, [R176] ;  /* 0x00000000b0b0783b */ /* 0x000fe20000000200 */
[----:B------:R-:W-:-:S02]  /*39a0*/  IMAD.X R161, RZ, RZ, R2, P2 ;  /* 0x000000ffffa17224 */ /* 0x000fc400010e0602 */
[----:B------:R-:W-:Y:S01]  /*39b0*/  IMAD.X R163, RZ, RZ, R2, P0 ;  /* 0x000000ffffa37224 */ /* 0x000fe200000e0602 */
[----:B------:R-:W-:Y:S01]  /*39c0*/  MOV R172, R156 ;  /* 0x0000009c00ac7202 */ /* 0x000fe20000000f00 */
[C---:B------:R-:W-:Y:S01]  /*39d0*/  IMMA.16832.S8.S8 R60, R152.reuse.ROW, R138.COL, R60 ;  /* 0x0000008a983c7237 */ /* 0x040fe20000405c3c */
[----:B------:R-:W-:Y:S01]  /*39e0*/  MOV R166, R158 ;  /* 0x0000009e00a67202 */ /* 0x000fe20000000f00 */
[----:B------:R-:W-:Y:S01]  /*39f0*/  LDSM.16.M88.4 R168, [R168] ;  /* 0x00000000a8a8783b */ /* 0x000fe20000000200 */
[----:B------:R-:W-:Y:S02]  /*3a00*/  MOV R184, R160 ;  /* 0x000000a000b87202 */ /* 0x000fe40000000f00 */
[----:B------:R-:W-:Y:S01]  /*3a10*/  MOV R180, R162 ;  /* 0x000000a200b47202 */ /* 0x000fe20000000f00 */
[----:B------:R-:W-:Y:S02]  /*3a20*/  LDSM.16.M88.4 R156, [R200] ;  /* 0x00000000c89c783b */ /* 0x000fe40000000200 */
[C---:B------:R-:W-:Y:S02]  /*3a30*/  IMMA.16832.S8.S8 R28, R152.reuse.ROW, R4.COL, R28 ;  /* 0x00000004981c7237 */ /* 0x040fe40000405c1c */
[----:B------:R-:W-:Y:S04]  /*3a40*/  LDSM.16.M88.4 R160, [R201] ;  /* 0x00000000c9a0783b */ /* 0x000fe80000000200 */
[----:B------:R-:W-:Y:S02]  /*3a50*/  LDSM.16.M88.4 R172, [R172] ;  /* 0x00000000acac783b */ /* 0x000fe40000000200 */
[----:B------:R-:W-:Y:S02]  /*3a60*/  IMMA.16832.S8.S8 R56, R152.ROW, R6.COL, R56 ;  /* 0x0000000698387237 */ /* 0x000fe40000405c38 */
[----:B------:R-:W2:Y:S04]  /*3a70*/  LDSM.16.M88.4 R152, [R190] ;  /* 0x00000000be98783b */ /* 0x000ea80000000200 */
[----:B------:R-:W2:Y:S04]  /*3a80*/  LDSM.16.M88.4 R188, [R188] ;  /* 0x00000000bcbc783b */ /* 0x000ea80000000200 */
[----:B------:R-:W2:Y:S04]  /*3a90*/  LDSM.16.M88.4 R164, [R166] ;  /* 0x00000000a6a4783b */ /* 0x000ea80000000200 */
[----:B------:R-:W2:Y:S04]  /*3aa0*/  LDSM.16.M88.4 R184, [R184] ;  /* 0x00000000b8b8783b */ /* 0x000ea80000000200 */
[----:B------:R-:W2:Y:S01]  /*3ab0*/  LDSM.16.M88.4 R180, [R180] ;  /* 0x00000000b4b4783b */ /* 0x000ea20000000200 */
[C---:B---3--:R-:W-:Y:S01]  /*3ac0*/  IMMA.16832.S8.S8 R44, R196.reuse.ROW, R136.COL, R44 ;  /* 0x00000088c42c7237 */ /* 0x048fe20000405c2c */
[----:B------:R-:W3:Y:S07]  /*3ad0*/  S2R R2, SR_TID.Z ;  /* 0x0000000000027919 */ /* 0x000eee0000002300 */
[----:B------:R-:W-:Y:S08]  /*3ae0*/  IMMA.16832.S8.S8 R112, R196.ROW, R138.COL, R112 ;  /* 0x0000008ac4707237 */ /* 0x000ff00000405c70 */
[C---:B----4-:R-:W-:Y:S08]  /*3af0*/  IMMA.16832.S8.S8 R32, R192.reuse.ROW, R136.COL, R32 ;  /* 0x00000088c0207237 */ /* 0x050ff00000405c20 */
[----:B------:R-:W-:Y:S08]  /*3b00*/  IMMA.16832.S8.S8 R132, R192.ROW, R138.COL, R132 ;  /* 0x0000008ac0847237 */ /* 0x000ff00000405c84 */
[C---:B-1----:R-:W-:Y:S08]  /*3b10*/  IMMA.16832.S8.S8 R88, R148.reuse.ROW, R136.COL, R88 ;  /* 0x0000008894587237 */ /* 0x042ff00000405c58 */
[----:B------:R-:W-:Y:S08]  /*3b20*/  IMMA.16832.S8.S8 R92, R148.ROW, R138.COL, R92 ;  /* 0x0000008a945c7237 */ /* 0x000ff00000405c5c */
[-C--:B-----5:R-:W-:Y:S08]  /*3b30*/  IMMA.16832.S8.S8 R108, R144.ROW, R136.reuse.COL, R108 ;  /* 0x00000088906c7237 */ /* 0x0a0ff00000405c6c */
[----:B------:R-:W-:Y:S08]  /*3b40*/  IMMA.16832.S8.S8 R36, R140.ROW, R136.COL, R36 ;  /* 0x000000888c247237 */ /* 0x000ff00000405c24 */
[----:B------:R-:W-:Y:S08]  /*3b50*/  IMMA.16832.S8.S8 R120, R144.ROW, R138.COL, R120 ;  /* 0x0000008a90787237 */ /* 0x000ff00000405c78 */
[-C--:B------:R-:W-:Y:S08]  /*3b60*/  IMMA.16832.S8.S8 R20, R196.ROW, R4.reuse.COL, R20 ;  /* 0x00000004c4147237 */ /* 0x080ff00000405c14 */
[-C--:B------:R-:W-:Y:S08]  /*3b70*/  IMMA.16832.S8.S8 R80, R192.ROW, R4.reuse.COL, R80 ;  /* 0x00000004c0507237 */ /* 0x080ff00000405c50 */
        /* <DEDUP_REMOVED lines=8> */
[----:B------:R-:W-:Y:S01]  /*3c00*/  IMMA.16832.S8.S8 R48, R140.ROW, R6.COL, R48 ;  /* 0x000000068c307237 */ /* 0x000fe20000405c30 */
[----:B------:R1:W-:Y:S04]  /*3c10*/  STL.128 [R1+0x20], R8 ;  /* 0x0000200801007387 */ /* 0x0003e80000100c00 */
[----:B------:R4:W-:Y:S03]  /*3c20*/  STL.128 [R1], R100 ;  /* 0x0000006401007387 */ /* 0x0009e60000100c00 */
[C---:B--2---:R-:W-:Y:S01]  /*3c30*/  IMMA.16832.S8.S8 R208, R156.reuse.ROW, R152.COL, R100 ;  /* 0x000000989cd07237 */ /* 0x044fe20000405c64 */
[----:B------:R2:W-:Y:S04]  /*3c40*/  STL.128 [R1+0x10], R12 ;  /* 0x0000100c01007387 */ /* 0x0005e80000100c00 */
[----:B------:R5:W-:Y:S03]  /*3c50*/  STL.128 [R1+0x30], R116 ;  /* 0x0000307401007387 */ /* 0x000be60000100c00 */
[C---:B------:R-:W-:Y:S01]  /*3c60*/  IMMA.16832.S8.S8 R204, R156.reuse.ROW, R154.COL, R12 ;  /* 0x0000009a9ccc7237 */ /* 0x040fe20000405c0c */
[----:B------:R3:W-:Y:S04]  /*3c70*/  STL.128 [R1+0x40], R52 ;  /* 0x0000403401007387 */ /* 0x0007e80000100c00 */
[----:B------:R3:W-:Y:S03]  /*3c80*/  STL.128 [R1+0x50], R76 ;  /* 0x0000504c01007387 */ /* 0x0007e60000100c00 */
[C---:B------:R-:W-:Y:S01]  /*3c90*/  IMMA.16832.S8.S8 R200, R156.reuse.ROW, R188.COL, R8 ;  /* 0x000000bc9cc87237 */ /* 0x040fe20000405c08 */
[----:B------:R3:W-:Y:S04]  /*3ca0*/  STL.128 [R1+0x60], R68 ;  /* 0x0000604401007387 */ /* 0x0007e80000100c00 */
[----:B------:R3:W-:Y:S03]  /*3cb0*/  STL.128 [R1+0x70], R64 ;  /* 0x0000704001007387 */ /* 0x0007e60000100c00 */
[----:B------:R-:W-:Y:S08]  /*3cc0*/  IMMA.16832.S8.S8 R216, R156.ROW, R190.COL, R116 ;  /* 0x000000be9cd87237 */ /* 0x000ff00000405c74 */
[C---:B------:R-:W-:Y:S08]  /*3cd0*/  IMMA.16832.S8.S8 R196, R176.reuse.ROW, R152.COL, R52 ;  /* 0x00000098b0c47237 */ /* 0x040ff00000405c34 */
[C---:B------:R-:W-:Y:S08]  /*3ce0*/  IMMA.16832.S8.S8 R212, R176.reuse.ROW, R154.COL, R76 ;  /* 0x0000009ab0d47237 */ /* 0x040ff00000405c4c */
[C---:B------:R-:W-:Y:S08]  /*3cf0*/  IMMA.16832.S8.S8 R156, R176.reuse.ROW, R188.COL, R68 ;  /* 0x000000bcb09c7237 */ /* 0x040ff00000405c44 */
[----:B------:R-:W-:Y:S08]  /*3d00*/  IMMA.16832.S8.S8 R228, R176.ROW, R190.COL, R64 ;  /* 0x000000beb0e47237 */ /* 0x000ff00000405c40 */
[-C--:B------:R-:W-:Y:S08]  /*3d10*/  IMMA.16832.S8.S8 R192, R160.ROW, R152.reuse.COL, R40 ;  /* 0x00000098a0c07237 */ /* 0x080ff00000405c28 */
        /* <DEDUP_REMOVED lines=8> */
[-C--:B-1----:R-:W-:Y:S08]  /*3da0*/  IMMA.16832.S8.S8 R8, R164.ROW, R154.reuse.COL, R92 ;  /* 0x0000009aa4087237 */ /* 0x082ff00000405c5c */
[-C--:B----4-:R-:W-:Y:S08]  /*3db0*/  IMMA.16832.S8.S8 R100, R184.ROW, R154.reuse.COL, R120 ;  /* 0x0000009ab8647237 */ /* 0x090ff00000405c78 */
[----:B------:R-:W-:Y:S08]  /*3dc0*/  IMMA.16832.S8.S8 R152, R180.ROW, R154.COL, R96 ;  /* 0x0000009ab4987237 */ /* 0x000ff00000405c60 */
[-C--:B--2---:R-:W-:Y:S08]  /*3dd0*/  IMMA.16832.S8.S8 R12, R160.ROW, R188.reuse.COL, R28 ;  /* 0x000000bca00c7237 */ /* 0x084ff00000405c1c */
[-C--:B-----5:R-:W-:Y:S08]  /*3de0*/  IMMA.16832.S8.S8 R116, R168.ROW, R188.reuse.COL, R20 ;  /* 0x000000bca8747237 */ /* 0x0a0ff00000405c14 */
[-C--:B---3--:R-:W-:Y:S08]  /*3df0*/  IMMA.16832.S8.S8 R52, R172.ROW, R188.reuse.COL, R80 ;  /* 0x000000bcac347237 */ /* 0x088ff00000405c50 */
        /* <DEDUP_REMOVED lines=8> */
[----:B------:R-:W-:Y:S01]  /*3e80*/  IMMA.16832.S8.S8 R180, R180.ROW, R190.COL, R48 ;  /* 0x000000beb4b47237 */ /* 0x000fe20000405c30 */
[----:B------:R-:W-:-:S02]  /*3e90*/  IMAD.SHL.U32 R188, R2, 0x20, RZ ;  /* 0x0000002002bc7824 */ /* 0x000fc400078e00ff */
[C---:B------:R-:W-:Y:S02]  /*3ea0*/  IMAD R2, R235.reuse, 0x2, R2 ;  /* 0x00000002eb027824 */ /* 0x040fe400078e0202 */
[C---:B------:R-:W-:Y:S02]  /*3eb0*/  IMAD.SHL.U32 R3, R235.reuse, 0x200000, RZ ;  /* 0x00200000eb037824 */ /* 0x040fe400078e00ff */
[----:B------:R-:W-:Y:S01]  /*3ec0*/  IMAD.SHL.U32 R2, R2, 0x200, RZ ;  /* 0x0000020002027824 */ /* 0x000fe200078e00ff */
[----:B------:R-:W-:Y:S02]  /*3ed0*/  STL.128 [R1+0x80], R40 ;  /* 0x0000802801007387 */ /* 0x000fe40000100c00 */
[----:B------:R-:W-:Y:S01]  /*3ee0*/  LOP3.LUT R3, R188, R3, RZ, 0xfc, !PT ;  /* 0x00000003bc037212 */ /* 0x000fe200078efcff */
[----:B------:R-:W-:Y:S01]  /*3ef0*/  IMAD R2, R235, 0x3fc00, R2 ;  /* 0x0003fc00eb027824 */ /* 0x000fe200078e0202 */
[----:B------:R-:W-:Y:S01]  /*3f00*/  STL.128 [R1+0x90], R60 ;  /* 0x0000903c01007387 */ /* 0x000fe20000100c00 */
[----:B------:R-:W-:-:S03]  /*3f10*/  IMAD.SHL.U32 R188, R234, 0x1000, RZ ;  /* 0x00001000eabc7824 */ /* 0x000fc600078e00ff */
[----:B------:R-:W-:Y:S04]  /*3f20*/  STL.128 [R1+0xa0], R28 ;  /* 0x0000a01c01007387 */ /* 0x000fe80000100c00 */
        /* <DEDUP_REMOVED lines=19> */
[----:B------:R-:W-:Y:S04]  /*4060*/  STL.128 [R1], R208 ;  /* 0x000000d001007387 */ /* 0x000fe80000100c00 */
        /* <DEDUP_REMOVED lines=29> */
[----:B------:R-:W-:Y:S01]  /*4240*/  STL.128 [R1+0x150], R92 ;  /* 0x0001505c01007387 */ /* 0x000fe20000100c00 */
[----:B------:R-:W-:-:S03]  /*4250*/  LOP3.LUT R3, R3, 0x7c000, R188, 0xf8, !PT ;  /* 0x0007c00003037812 */ /* 0x000fc600078ef8bc */
[----:B------:R1:W-:Y:S04]  /*4260*/  STL.128 [R1+0x150], R8 ;  /* 0x0001500801007387 */ /* 0x0003e80000100c00 */
[----:B------:R-:W-:Y:S04]  /*4270*/  STL.128 [R1+0x1c0], R36 ;  /* 0x0001c02401007387 */ /* 0x000fe80000100c00 */
[----:B------:R2:W-:Y:S01]  /*4280*/  STL.128 [R1+0x1c0], R4 ;  /* 0x0001c00401007387 */ /* 0x0005e20000100c00 */
[----:B-1----:R-:W-:Y:S02]  /*4290*/  IMAD R9, R235, -0x3e800, R2 ;  /* 0xfffc1800eb097824 */ /* 0x002fe400078e0202 */
[----:B------:R-:W-:-:S02]  /*42a0*/  IMAD.SHL.U32 R8, R234, 0x4, RZ ;  /* 0x00000004ea087824 */ /* 0x000fc400078e00ff */
[C---:B------:R-:W-:Y:S02]  /*42b0*/  IMAD.SHL.U32 R2, R234.reuse, 0x2, RZ ;  /* 0x00000002ea027824 */ /* 0x040fe400078e00ff */
[----:B------:R-:W-:Y:S01]  /*42c0*/  IMAD.SHL.U32 R10, R234, 0x4, RZ ;  /* 0x00000004ea0a7824 */ /* 0x000fe200078e00ff */
[----:B------:R-:W-:Y:S02]  /*42d0*/  LOP3.LUT R3, R3, 0xc, R8, 0xf8, !PT ;  /* 0x0000000c03037812 */ /* 0x000fe400078ef808 */
[----:B--2---:R-:W-:Y:S02]  /*42e0*/  LOP3.LUT R5, R2, 0x6, RZ, 0xc0, !PT ;  /* 0x0000000602057812 */ /* 0x004fe400078ec0ff */
[C---:B------:R-:W-:Y:S01]  /*42f0*/  LOP3.LUT R2, R10.reuse, 0x1f0, RZ, 0xc0, !PT ;  /* 0x000001f00a027812 */ /* 0x040fe200078ec0ff */
[----:B------:R-:W-:Y:S02]  /*4300*/  IMAD R4, R233, 0x40, R3 ;  /* 0x00000040e9047824 */ /* 0x000fe400078e0203 */
[----:B------:R-:W-:Y:S01]  /*4310*/  IMAD.IADD R3, R10, 0x1, R9 ;  /* 0x000000010a037824 */ /* 0x000fe200078e0209 */
[----:B------:R-:W-:Y:S01]  /*4320*/  IADD3 R5, PT, PT, R5, R9, R2 ;  /* 0x0000000905057210 */ /* 0x000fe20007ffe002 */
[----:B------:R-:W-:-:S02]  /*4330*/  IMAD R33, R232, 0x400000, R4 ;  /* 0x00400000e8217824 */ /* 0x000fc400078e0204 */
[--C-:B------:R-:W-:Y:S02]  /*4340*/  IMAD R4, R3, 0x4, R0.reuse ;  /* 0x0000000403047824 */ /* 0x100fe400078e0200 */
[----:B------:R-:W-:Y:S02]  /*4350*/  IMAD R5, R5, 0x4, R0 ;  /* 0x0000000405057824 */ /* 0x000fe400078e0200 */
[----:B------:R-:W-:-:S07]  /*4360*/  IMAD.MOV.U32 R0, RZ, RZ, RZ ;  /* 0x000000ffff007224 */ /* 0x000fce00078e00ff */
.L_x_4:
[----:B-1----:R-:W2:Y:S04]  /*4370*/  LDL.128 R8, [R252+-0x20] ;  /* 0xffffe000fc087983 */ /* 0x002ea80000100c00 */
[----:B------:R-:W3:Y:S04]  /*4380*/  LDL.128 R12, [R252+-0x10] ;  /* 0xfffff000fc0c7983 */ /* 0x000ee80000100c00 */
[----:B------:R-:W4:Y:S04]  /*4390*/  LDL.128 R24, [R252] ;  /* 0x00000000fc187983 */ /* 0x000f280000100c00 */
[----:B------:R1:W5:Y:S01]  /*43a0*/  LDL.128 R28, [R252+0x10] ;  /* 0x00001000fc1c7983 */ /* 0x0003620000100c00 */
[----:B------:R-:W-:-:S02]  /*43b0*/  IMAD R3, R0, 0x40000, R33 ;  /* 0x0004000000037824 */ /* 0x000fc400078e0221 */
[----:B------:R-:W-:Y:S01]  /*43c0*/  VIADD R0, R0, 0x1 ;  /* 0x0000000100007836 */ /* 0x000fe20000000000 */
[----:B------:R-:W-:Y:S02]  /*43d0*/  BAR.SYNC.DEFER_BLOCKING 0x0 ;  /* 0x0000000000007b1d */ /* 0x000fe40000010000 */
[----:B------:R-:W-:Y:S01]  /*43e0*/  IADD3 R2, P0, PT, R3, UR4, RZ ;  /* 0x0000000403027c10 */ /* 0x000fe2000ff1e0ff */
[----:B-1----:R-:W-:-:S03]  /*43f0*/  VIADD R252, R252, 0x40 ;  /* 0x00000040fcfc7836 */ /* 0x002fc60000000000 */
[----:B------:R-:W-:Y:S02]  /*4400*/  LEA.HI.X.SX32 R3, R3, UR5, 0x1, P0 ;  /* 0x0000000503037c11 */ /* 0x000fe400080f0eff */
[----:B------:R-:W-:Y:S01]  /*4410*/  ISETP.NE.AND P0, PT, R0, 0x8, PT ;  /* 0x000000080000780c */ /* 0x000fe20003f05270 */
[----:B--2---:R-:W-:Y:S04]  /*4420*/  STS.64 [R5], R8 ;  /* 0x0000000805007388 */ /* 0x004fe80000000a00 */
[----:B------:R-:W-:Y:S04]  /*4430*/  STS.64 [R5+0x200], R10 ;  /* 0x0002000a05007388 */ /* 0x000fe80000000a00 */
[----:B---3--:R-:W-:Y:S04]  /*4440*/  STS.64 [R5+0x20], R12 ;  /* 0x0000200c05007388 */ /* 0x008fe80000000a00 */
[----:B------:R-:W-:Y:S01]  /*4450*/  STS.64 [R5+0x220], R14 ;  /* 0x0002200e05007388 */ /* 0x000fe20000000a00 */
[----:B------:R-:W-:Y:S06]  /*4460*/  BAR.SYNC.DEFER_BLOCKING 0x0 ;  /* 0x0000000000007b1d */ /* 0x000fec0000010000 */
[----:B------:R-:W1:Y:S04]  /*4470*/  LDS.128 R16, [R4] ;  /* 0x0000000004107984 */ /* 0x000e680000000c00 */
[----:B------:R-:W2:Y:S01]  /*4480*/  LDS.128 R20, [R4+0x200] ;  /* 0x0002000004147984 */ /* 0x000ea20000000c00 */
[----:B-1----:R-:W-:-:S02]  /*4490*/  IMAD.SHL.U32 R17, R17, 0x100, RZ ;  /* 0x0000010011117824 */ /* 0x002fc400078e00ff */
[----:B------:R-:W-:Y:S02]  /*44a0*/  IMAD.U32 R7, R18, 0x10000, RZ ;  /* 0x0001000012077824 */ /* 0x000fe400078e00ff */
[----:B--2---:R-:W-:Y:S01]  /*44b0*/  IMAD.SHL.U32 R21, R21, 0x100, RZ ;  /* 0x0000010015157824 */ /* 0x004fe200078e00ff */
[----:B------:R-:W-:Y:S01]  /*44c0*/  LOP3.LUT R17, R17, 0xff00, RZ, 0xc0, !PT ;  /* 0x0000ff0011117812 */ /* 0x000fe200078ec0ff */
[----:B------:R-:W-:-:S03]  /*44d0*/  IMAD.U32 R9, R22, 0x10000, RZ ;  /* 0x0001000016097824 */ /* 0x000fc600078e00ff */
[----:B------:R-:W-:Y:S02]  /*44e0*/  LOP3.LUT R21, R21, 0xff00, RZ, 0xc0, !PT ;  /* 0x0000ff0015157812 */ /* 0x000fe400078ec0ff */
[----:B------:R-:W-:Y:S02]  /*44f0*/  LOP3.LUT R16, R17, 0xff, R16, 0xf8, !PT ;  /* 0x000000ff11107812 */ /* 0x000fe400078ef810 */
[----:B------:R-:W-:Y:S02]  /*4500*/  LOP3.LUT R20, R21, 0xff, R20, 0xf8, !PT ;  /* 0x000000ff15147812 */ /* 0x000fe400078ef814 */
[----:B------:R-:W-:Y:S02]  /*4510*/  LOP3.LUT R16, R16, 0xff0000, R7, 0xf8, !PT ;  /* 0x00ff000010107812 */ /* 0x000fe400078ef807 */
[----:B------:R-:W-:-:S03]  /*4520*/  LOP3.LUT R20, R20, 0xff0000, R9, 0xf8, !PT ;  /* 0x00ff000014147812 */ /* 0x000fc600078ef809 */
[----:B------:R-:W-:Y:S02]  /*4530*/  IMAD R19, R19, 0x1000000, R16 ;  /* 0x0100000013137824 */ /* 0x000fe400078e0210 */
[----:B------:R-:W-:-:S03]  /*4540*/  IMAD R23, R23, 0x1000000, R20 ;  /* 0x0100000017177824 */ /* 0x000fc600078e0214 */
[----:B------:R-:W-:Y:S04]  /*4550*/  STG.E desc[UR8][R2.64], R19 ;  /* 0x0000001302007986 */ /* 0x000fe8000c101908 */
[----:B------:R-:W-:Y:S01]  /*4560*/  STG.E desc[UR8][R2.64+0x20000], R23 ;  /* 0x0200001702007986 */ /* 0x000fe2000c101908 */
[----:B------:R-:W-:Y:S06]  /*4570*/  BAR.SYNC.DEFER_BLOCKING 0x0 ;  /* 0x0000000000007b1d */ /* 0x000fec0000010000 */
[----:B----4-:R-:W-:Y:S04]  /*4580*/  STS.64 [R5], R24 ;  /* 0x0000001805007388 */ /* 0x010fe80000000a00 */
[----:B------:R-:W-:Y:S04]  /*4590*/  STS.64 [R5+0x200], R26 ;  /* 0x0002001a05007388 */ /* 0x000fe80000000a00 */
[----:B-----5:R-:W-:Y:S04]  /*45a0*/  STS.64 [R5+0x20], R28 ;  /* 0x0000201c05007388 */ /* 0x020fe80000000a00 */
[----:B------:R-:W-:Y:S01]  /*45b0*/  STS.64 [R5+0x220], R30 ;  /* 0x0002201e05007388 */ /* 0x000fe20000000a00 */
[----:B------:R-:W-:Y:S06]  /*45c0*/  BAR.SYNC.DEFER_BLOCKING 0x0 ;  /* 0x0000000000007b1d */ /* 0x000fec0000010000 */
[----:B------:R-:W1:Y:S04]  /*45d0*/  LDS.128 R8, [R4] ;  /* 0x0000000004087984 */ /* 0x000e680000000c00 */
[----:B------:R-:W2:Y:S01]  /*45e0*/  LDS.128 R12, [R4+0x200] ;  /* 0x00020000040c7984 */ /* 0x000ea20000000c00 */
[----:B-1----:R-:W-:-:S02]  /*45f0*/  IMAD.SHL.U32 R9, R9, 0x100, RZ ;  /* 0x0000010009097824 */ /* 0x002fc400078e00ff */
[----:B------:R-:W-:Y:S02]  /*4600*/  IMAD.U32 R7, R10, 0x10000, RZ ;  /* 0x000100000a077824 */ /* 0x000fe400078e00ff */
[----:B--2---:R-:W-:Y:S01]  /*4610*/  IMAD.SHL.U32 R13, R13, 0x100, RZ ;  /* 0x000001000d0d7824 */ /* 0x004fe200078e00ff */
[----:B------:R-:W-:-:S04]  /*4620*/  LOP3.LUT R9, R9, 0xff00, RZ, 0xc0, !PT ;  /* 0x0000ff0009097812 */ /* 0x000fc800078ec0ff */
[----:B------:R-:W-:Y:S02]  /*4630*/  LOP3.LUT R13, R13, 0xff00, RZ, 0xc0, !PT ;  /* 0x0000ff000d0d7812 */ /* 0x000fe400078ec0ff */
[----:B------:R-:W-:Y:S01]  /*4640*/  LOP3.LUT R8, R9, 0xff, R8, 0xf8, !PT ;  /* 0x000000ff09087812 */ /* 0x000fe200078ef808 */
[----:B------:R-:W-:Y:S01]  /*4650*/  IMAD.U32 R9, R14, 0x10000, RZ ;  /* 0x000100000e097824 */ /* 0x000fe200078e00ff */
[----:B------:R-:W-:Y:S02]  /*4660*/  LOP3.LUT R12, R13, 0xff, R12, 0xf8, !PT ;  /* 0x000000ff0d0c7812 */ /* 0x000fe400078ef80c */
[----:B------:R-:W-:Y:S02]  /*4670*/  LOP3.LUT R8, R8, 0xff0000, R7, 0xf8, !PT ;  /* 0x00ff000008087812 */ /* 0x000fe400078ef807 */
[----:B------:R-:W-:-:S03]  /*4680*/  LOP3.LUT R12, R12, 0xff0000, R9, 0xf8, !PT ;  /* 0x00ff00000c0c7812 */ /* 0x000fc600078ef809 */
[----:B------:R-:W-:Y:S02]  /*4690*/  IMAD R11, R11, 0x1000000, R8 ;  /* 0x010000000b0b7824 */ /* 0x000fe400078e0208 */
[----:B------:R-:W-:-:S03]  /*46a0*/  IMAD R15, R15, 0x1000000, R12 ;  /* 0x010000000f0f7824 */ /* 0x000fc600078e020c */
[----:B------:R1:W-:Y:S04]  /*46b0*/  STG.E desc[UR8][R2.64+0x10], R11 ;  /* 0x0000100b02007986 */ /* 0x0003e8000c101908 */
[----:B------:R1:W-:Y:S01]  /*46c0*/  STG.E desc[UR8][R2.64+0x20010], R15 ;  /* 0x0200100f02007986 */ /* 0x0003e2000c101908 */
[----:B------:R-:W-:Y:S05]  /*46d0*/  @P0 BRA `(.L_x_4) ;  /* 0xfffffffc00240947 */ /* 0x000fea000383ffff */
[----:B------:R-:W-:Y:S05]  /*46e0*/  EXIT ;  /* 0x000000000000794d */ /* 0x000fea0003800000 */
.L_x_5:
[----:B------:R-:W-:-:S00]  /*46f0*/  BRA `(.L_x_5) ;  /* 0xfffffffc00fc7947 */ /* 0x000fc0000383ffff */
[----:B------:R-:W-:-:S00]  /*4700*/  NOP ;  /* 0x0000000000007918 */ /* 0x000fc00000000000 */
[----:B------:R-:W-:-:S00]  /*4710*/  NOP ;  /* 0x0000000000007918 */ /* 0x000fc00000000000 */
[----:B------:R-:W-:-:S00]  /*4720*/  NOP ;  /* 0x0000000000007918 */ /* 0x000fc00000000000 */
[----:B------:R-:W-:-:S00]  /*4730*/  NOP ;  /* 0x0000000000007918 */ /* 0x000fc00000000000 */
[----:B------:R-:W-:-:S00]  /*4740*/  NOP ;  /* 0x0000000000007918 */ /* 0x000fc00000000000 */
[----:B------:R-:W-:-:S00]  /*4750*/  NOP ;  /* 0x0000000000007918 */ /* 0x000fc00000000000 */
[----:B------:R-:W-:-:S00]  /*4760*/  NOP ;  /* 0x0000000000007918 */ /* 0x000fc00000000000 */
[----:B------:R-:W-:-:S00]  /*4770*/  NOP ;  /* 0x0000000000007918 */ /* 0x000fc00000000000 */
.L_x_6:


//--------------------- .nv.shared.default_function_kernel --------------------------
	.section	.nv.shared.default_function_kernel,"aw",@nobits
	.sectionflags	@""
.nv.shared.default_function_kernel:
	.zero		39936


//--------------------- .nv.shared.reserved.0     --------------------------
	.section	.nv.shared.reserved.0,"aw",@nobits
	.weak		__nv_reservedSMEM_offset_0_alias
	.size		__nv_reservedSMEM_offset_0_alias, 0, 64
	.other		__nv_reservedSMEM_offset_0_alias,@"STO_CUDA_RESERVED_SHARED STV_DEFAULT"
__nv_reservedSMEM_offset_0_alias:
	.zero		0
	.zero		64


//--------------------- .nv.constant0.default_function_kernel --------------------------
	.section	.nv.constant0.default_function_kernel,"a",@progbits
	.sectionflags	@""
	.align	4
.nv.constant0.default_function_kernel:
	.zero		920


//--------------------- SYMBOLS --------------------------

	.type		.nv.reservedSmem.offset0,@object
	.size		.nv.reservedSmem.offset0,0x4
	.type		.nv.reservedSmem.cap,@object
	.size		.nv.reservedSmem.cap,0x4
